//
// Generated by NVIDIA NVVM Compiler
//
// Compiler Build ID: CL-36424714
// Cuda compilation tools, release 13.0, V13.0.88
// Based on NVVM 20.0.0
//

.version 9.0
.target sm_100
.address_size 64

	// .globl	_Z10run_on_gpuPcPiS0_PfS_S0_PjS0_
.extern .func  (.param .b64 func_retval0) malloc
(
	.param .b64 malloc_param_0
)
;
.global .align 1 .b8 _ZN34_INTERNAL_a7c4bb22_4_k_cu_a0feb6c24cuda3std3__45__cpo5beginE[1];
.global .align 1 .b8 _ZN34_INTERNAL_a7c4bb22_4_k_cu_a0feb6c24cuda3std3__45__cpo3endE[1];
.global .align 1 .b8 _ZN34_INTERNAL_a7c4bb22_4_k_cu_a0feb6c24cuda3std3__45__cpo6cbeginE[1];
.global .align 1 .b8 _ZN34_INTERNAL_a7c4bb22_4_k_cu_a0feb6c24cuda3std3__45__cpo4cendE[1];
.global .align 1 .b8 _ZN34_INTERNAL_a7c4bb22_4_k_cu_a0feb6c24cuda3std3__45__cpo6rbeginE[1];
.global .align 1 .b8 _ZN34_INTERNAL_a7c4bb22_4_k_cu_a0feb6c24cuda3std3__45__cpo4rendE[1];
.global .align 1 .b8 _ZN34_INTERNAL_a7c4bb22_4_k_cu_a0feb6c24cuda3std3__45__cpo7crbeginE[1];
.global .align 1 .b8 _ZN34_INTERNAL_a7c4bb22_4_k_cu_a0feb6c24cuda3std3__45__cpo5crendE[1];
.global .align 1 .b8 _ZN34_INTERNAL_a7c4bb22_4_k_cu_a0feb6c24cuda3std3__436_GLOBAL__N__a7c4bb22_4_k_cu_a0feb6c26ignoreE[1];
.global .align 1 .b8 _ZN34_INTERNAL_a7c4bb22_4_k_cu_a0feb6c24cuda3std3__419piecewise_constructE[1];
.global .align 1 .b8 _ZN34_INTERNAL_a7c4bb22_4_k_cu_a0feb6c24cuda3std3__48in_placeE[1];
.global .align 1 .b8 _ZN34_INTERNAL_a7c4bb22_4_k_cu_a0feb6c24cuda3std3__420unreachable_sentinelE[1];
.global .align 1 .b8 _ZN34_INTERNAL_a7c4bb22_4_k_cu_a0feb6c24cuda3std3__47nulloptE[1];
.global .align 1 .b8 _ZN34_INTERNAL_a7c4bb22_4_k_cu_a0feb6c24cuda3std3__48unexpectE[1];
.global .align 1 .b8 _ZN34_INTERNAL_a7c4bb22_4_k_cu_a0feb6c24cuda3std6ranges3__45__cpo4swapE[1];
.global .align 1 .b8 _ZN34_INTERNAL_a7c4bb22_4_k_cu_a0feb6c24cuda3std6ranges3__45__cpo9iter_moveE[1];
.global .align 1 .b8 _ZN34_INTERNAL_a7c4bb22_4_k_cu_a0feb6c24cuda3std6ranges3__45__cpo5beginE[1];
.global .align 1 .b8 _ZN34_INTERNAL_a7c4bb22_4_k_cu_a0feb6c24cuda3std6ranges3__45__cpo3endE[1];
.global .align 1 .b8 _ZN34_INTERNAL_a7c4bb22_4_k_cu_a0feb6c24cuda3std6ranges3__45__cpo6cbeginE[1];
.global .align 1 .b8 _ZN34_INTERNAL_a7c4bb22_4_k_cu_a0feb6c24cuda3std6ranges3__45__cpo4cendE[1];
.global .align 1 .b8 _ZN34_INTERNAL_a7c4bb22_4_k_cu_a0feb6c24cuda3std6ranges3__45__cpo7advanceE[1];
.global .align 1 .b8 _ZN34_INTERNAL_a7c4bb22_4_k_cu_a0feb6c24cuda3std6ranges3__45__cpo9iter_swapE[1];
.global .align 1 .b8 _ZN34_INTERNAL_a7c4bb22_4_k_cu_a0feb6c24cuda3std6ranges3__45__cpo4nextE[1];
.global .align 1 .b8 _ZN34_INTERNAL_a7c4bb22_4_k_cu_a0feb6c24cuda3std6ranges3__45__cpo4prevE[1];
.global .align 1 .b8 _ZN34_INTERNAL_a7c4bb22_4_k_cu_a0feb6c24cuda3std6ranges3__45__cpo4dataE[1];
.global .align 1 .b8 _ZN34_INTERNAL_a7c4bb22_4_k_cu_a0feb6c24cuda3std6ranges3__45__cpo5cdataE[1];
.global .align 1 .b8 _ZN34_INTERNAL_a7c4bb22_4_k_cu_a0feb6c24cuda3std6ranges3__45__cpo4sizeE[1];
.global .align 1 .b8 _ZN34_INTERNAL_a7c4bb22_4_k_cu_a0feb6c24cuda3std6ranges3__45__cpo5ssizeE[1];
.global .align 1 .b8 _ZN34_INTERNAL_a7c4bb22_4_k_cu_a0feb6c24cuda3std6ranges3__45__cpo8distanceE[1];
.global .align 1 .b8 _ZN34_INTERNAL_a7c4bb22_4_k_cu_a0feb6c26thrust24THRUST_300001_SM_1000_NS8cuda_cub3parE[1];
.global .align 1 .b8 _ZN34_INTERNAL_a7c4bb22_4_k_cu_a0feb6c26thrust24THRUST_300001_SM_1000_NS8cuda_cub10par_nosyncE[1];
.global .align 1 .b8 _ZN34_INTERNAL_a7c4bb22_4_k_cu_a0feb6c26thrust24THRUST_300001_SM_1000_NS6system6detail10sequential3seqE[1];
.global .align 1 .b8 _ZN34_INTERNAL_a7c4bb22_4_k_cu_a0feb6c26thrust24THRUST_300001_SM_1000_NS12placeholders2_1E[1];
.global .align 1 .b8 _ZN34_INTERNAL_a7c4bb22_4_k_cu_a0feb6c26thrust24THRUST_300001_SM_1000_NS12placeholders2_2E[1];
.global .align 1 .b8 _ZN34_INTERNAL_a7c4bb22_4_k_cu_a0feb6c26thrust24THRUST_300001_SM_1000_NS12placeholders2_3E[1];
.global .align 1 .b8 _ZN34_INTERNAL_a7c4bb22_4_k_cu_a0feb6c26thrust24THRUST_300001_SM_1000_NS12placeholders2_4E[1];
.global .align 1 .b8 _ZN34_INTERNAL_a7c4bb22_4_k_cu_a0feb6c26thrust24THRUST_300001_SM_1000_NS12placeholders2_5E[1];
.global .align 1 .b8 _ZN34_INTERNAL_a7c4bb22_4_k_cu_a0feb6c26thrust24THRUST_300001_SM_1000_NS12placeholders2_6E[1];
.global .align 1 .b8 _ZN34_INTERNAL_a7c4bb22_4_k_cu_a0feb6c26thrust24THRUST_300001_SM_1000_NS12placeholders2_7E[1];
.global .align 1 .b8 _ZN34_INTERNAL_a7c4bb22_4_k_cu_a0feb6c26thrust24THRUST_300001_SM_1000_NS12placeholders2_8E[1];
.global .align 1 .b8 _ZN34_INTERNAL_a7c4bb22_4_k_cu_a0feb6c26thrust24THRUST_300001_SM_1000_NS12placeholders2_9E[1];
.global .align 1 .b8 _ZN34_INTERNAL_a7c4bb22_4_k_cu_a0feb6c26thrust24THRUST_300001_SM_1000_NS12placeholders3_10E[1];
.global .align 1 .b8 _ZN34_INTERNAL_a7c4bb22_4_k_cu_a0feb6c26thrust24THRUST_300001_SM_1000_NS3seqE[1];

.visible .entry _Z10run_on_gpuPcPiS0_PfS_S0_PjS0_(
	.param .u64 .ptr .align 1 _Z10run_on_gpuPcPiS0_PfS_S0_PjS0__param_0,
	.param .u64 .ptr .align 1 _Z10run_on_gpuPcPiS0_PfS_S0_PjS0__param_1,
	.param .u64 .ptr .align 1 _Z10run_on_gpuPcPiS0_PfS_S0_PjS0__param_2,
	.param .u64 .ptr .align 1 _Z10run_on_gpuPcPiS0_PfS_S0_PjS0__param_3,
	.param .u64 .ptr .align 1 _Z10run_on_gpuPcPiS0_PfS_S0_PjS0__param_4,
	.param .u64 .ptr .align 1 _Z10run_on_gpuPcPiS0_PfS_S0_PjS0__param_5,
	.param .u64 .ptr .align 1 _Z10run_on_gpuPcPiS0_PfS_S0_PjS0__param_6,
	.param .u64 .ptr .align 1 _Z10run_on_gpuPcPiS0_PfS_S0_PjS0__param_7
)
{
	.reg .pred 	%p<21>;
	.reg .b16 	%rs<8>;
	.reg .b32 	%r<128>;
	.reg .b32 	%f<6>;
	.reg .b64 	%rd<45>;

	ld.param.u64 	%rd25, [_Z10run_on_gpuPcPiS0_PfS_S0_PjS0__param_0];
	ld.param.u64 	%rd20, [_Z10run_on_gpuPcPiS0_PfS_S0_PjS0__param_1];
	ld.param.u64 	%rd21, [_Z10run_on_gpuPcPiS0_PfS_S0_PjS0__param_2];
	ld.param.u64 	%rd22, [_Z10run_on_gpuPcPiS0_PfS_S0_PjS0__param_3];
	ld.param.u64 	%rd26, [_Z10run_on_gpuPcPiS0_PfS_S0_PjS0__param_5];
	ld.param.u64 	%rd23, [_Z10run_on_gpuPcPiS0_PfS_S0_PjS0__param_6];
	ld.param.u64 	%rd24, [_Z10run_on_gpuPcPiS0_PfS_S0_PjS0__param_7];
	cvta.to.global.u64 	%rd1, %rd25;
	cvta.to.global.u64 	%rd27, %rd26;
	ld.global.u32 	%r40, [%rd27];
	mov.u32 	%r41, %ntid.x;
	div.u32 	%r42, %r40, %r41;
	mov.u32 	%r43, %tid.x;
	mul.lo.s32 	%r113, %r42, %r43;
	add.s32 	%r44, %r41, -1;
	setp.eq.s32 	%p1, %r43, %r44;
	add.s32 	%r45, %r113, %r42;
	selp.b32 	%r2, %r40, %r45, %p1;
	setp.ge.s32 	%p2, %r113, %r2;
	@%p2 bra 	$L__BB0_27;
	add.s64 	%rd2, %rd1, 1;
	cvta.to.global.u64 	%rd3, %rd24;
	cvta.to.global.u64 	%rd4, %rd20;
	cvta.to.global.u64 	%rd5, %rd21;
	cvta.to.global.u64 	%rd6, %rd22;
	cvta.to.global.u64 	%rd7, %rd23;
$L__BB0_2:
	ld.global.u32 	%r4, [%rd3];
	mul.wide.s32 	%rd28, %r113, 4;
	add.s64 	%rd8, %rd4, %rd28;
	ld.global.u32 	%r5, [%rd8];
	cvt.s64.s32 	%rd29, %r5;
	{ // callseq 0, 0
	.param .b64 param0;
	st.param.b64 	[param0], %rd29;
	.param .b64 retval0;
	call.uni (retval0), 
	malloc, 
	(
	param0
	);
	ld.param.b64 	%rd30, [retval0];
	} // callseq 0
	setp.lt.s32 	%p3, %r5, 1;
	@%p3 bra 	$L__BB0_10;
	mul.lo.s32 	%r47, %r4, %r113;
	cvt.s64.s32 	%rd10, %r47;
	and.b32  	%r6, %r5, 3;
	setp.lt.u32 	%p4, %r5, 4;
	mov.b32 	%r115, 0;
	@%p4 bra 	$L__BB0_6;
	and.b32  	%r115, %r5, 2147483644;
	neg.s32 	%r114, %r115;
	add.s64 	%rd44, %rd2, %rd10;
	add.s64 	%rd43, %rd30, 3;
$L__BB0_5:
	ld.global.u8 	%rs1, [%rd44+-1];
	st.u8 	[%rd43+-3], %rs1;
	ld.global.u8 	%rs2, [%rd44];
	st.u8 	[%rd43+-2], %rs2;
	ld.global.u8 	%rs3, [%rd44+1];
	st.u8 	[%rd43+-1], %rs3;
	ld.global.u8 	%rs4, [%rd44+2];
	st.u8 	[%rd43], %rs4;
	add.s32 	%r114, %r114, 4;
	add.s64 	%rd44, %rd44, 4;
	add.s64 	%rd43, %rd43, 4;
	setp.ne.s32 	%p5, %r114, 0;
	@%p5 bra 	$L__BB0_5;
$L__BB0_6:
	setp.eq.s32 	%p6, %r6, 0;
	@%p6 bra 	$L__BB0_10;
	cvt.u64.u32 	%rd31, %r115;
	add.s64 	%rd32, %rd31, %rd10;
	add.s64 	%rd17, %rd1, %rd32;
	ld.global.u8 	%rs5, [%rd17];
	add.s64 	%rd18, %rd30, %rd31;
	st.u8 	[%rd18], %rs5;
	setp.eq.s32 	%p7, %r6, 1;
	@%p7 bra 	$L__BB0_10;
	ld.global.u8 	%rs6, [%rd17+1];
	st.u8 	[%rd18+1], %rs6;
	setp.eq.s32 	%p8, %r6, 2;
	@%p8 bra 	$L__BB0_10;
	ld.global.u8 	%rs7, [%rd17+2];
	st.u8 	[%rd18+2], %rs7;
$L__BB0_10:
	ld.global.u32 	%r12, [%rd8];
	mul.wide.s32 	%rd33, %r113, 4;
	add.s64 	%rd34, %rd5, %rd33;
	ld.global.u32 	%r13, [%rd34];
	add.s64 	%rd35, %rd6, %rd33;
	ld.global.f32 	%f1, [%rd35];
	setp.lt.s32 	%p9, %r12, 1;
	mov.b32 	%r127, 0;
	@%p9 bra 	$L__BB0_24;
	and.b32  	%r14, %r12, 15;
	setp.lt.u32 	%p10, %r12, 16;
	mov.b32 	%r122, 0;
	mov.u32 	%r127, %r122;
	@%p10 bra 	$L__BB0_14;
	and.b32  	%r122, %r12, 2147483632;
	mov.b32 	%r116, 0;
	mov.u32 	%r127, %r116;
$L__BB0_13:
	.pragma "nounroll";
	cvt.u64.u32 	%rd36, %r116;
	add.s64 	%rd37, %rd30, %rd36;
	ld.s8 	%r52, [%rd37];
	add.s32 	%r53, %r127, %r52;
	ld.s8 	%r54, [%rd37+1];
	add.s32 	%r55, %r53, %r54;
	ld.s8 	%r56, [%rd37+2];
	add.s32 	%r57, %r55, %r56;
	ld.s8 	%r58, [%rd37+3];
	add.s32 	%r59, %r57, %r58;
	ld.s8 	%r60, [%rd37+4];
	add.s32 	%r61, %r59, %r60;
	ld.s8 	%r62, [%rd37+5];
	add.s32 	%r63, %r61, %r62;
	ld.s8 	%r64, [%rd37+6];
	add.s32 	%r65, %r63, %r64;
	ld.s8 	%r66, [%rd37+7];
	add.s32 	%r67, %r65, %r66;
	ld.s8 	%r68, [%rd37+8];
	add.s32 	%r69, %r67, %r68;
	ld.s8 	%r70, [%rd37+9];
	add.s32 	%r71, %r69, %r70;
	ld.s8 	%r72, [%rd37+10];
	add.s32 	%r73, %r71, %r72;
	ld.s8 	%r74, [%rd37+11];
	add.s32 	%r75, %r73, %r74;
	ld.s8 	%r76, [%rd37+12];
	add.s32 	%r77, %r75, %r76;
	ld.s8 	%r78, [%rd37+13];
	add.s32 	%r79, %r77, %r78;
	ld.s8 	%r80, [%rd37+14];
	add.s32 	%r81, %r79, %r80;
	ld.s8 	%r82, [%rd37+15];
	add.s32 	%r127, %r81, %r82;
	add.s32 	%r116, %r116, 16;
	setp.ne.s32 	%p11, %r116, %r122;
	@%p11 bra 	$L__BB0_13;
$L__BB0_14:
	setp.eq.s32 	%p12, %r14, 0;
	@%p12 bra 	$L__BB0_24;
	and.b32  	%r23, %r12, 7;
	setp.lt.u32 	%p13, %r14, 8;
	@%p13 bra 	$L__BB0_17;
	cvt.u64.u32 	%rd38, %r122;
	add.s64 	%rd39, %rd30, %rd38;
	ld.s8 	%r84, [%rd39];
	add.s32 	%r85, %r127, %r84;
	ld.s8 	%r86, [%rd39+1];
	add.s32 	%r87, %r85, %r86;
	ld.s8 	%r88, [%rd39+2];
	add.s32 	%r89, %r87, %r88;
	ld.s8 	%r90, [%rd39+3];
	add.s32 	%r91, %r89, %r90;
	ld.s8 	%r92, [%rd39+4];
	add.s32 	%r93, %r91, %r92;
	ld.s8 	%r94, [%rd39+5];
	add.s32 	%r95, %r93, %r94;
	ld.s8 	%r96, [%rd39+6];
	add.s32 	%r97, %r95, %r96;
	ld.s8 	%r98, [%rd39+7];
	add.s32 	%r127, %r97, %r98;
	add.s32 	%r122, %r122, 8;
$L__BB0_17:
	setp.eq.s32 	%p14, %r23, 0;
	@%p14 bra 	$L__BB0_24;
	and.b32  	%r29, %r12, 3;
	setp.lt.u32 	%p15, %r23, 4;
	@%p15 bra 	$L__BB0_20;
	cvt.u64.u32 	%rd40, %r122;
	add.s64 	%rd41, %rd30, %rd40;
	ld.s8 	%r100, [%rd41];
	add.s32 	%r101, %r127, %r100;
	ld.s8 	%r102, [%rd41+1];
	add.s32 	%r103, %r101, %r102;
	ld.s8 	%r104, [%rd41+2];
	add.s32 	%r105, %r103, %r104;
	ld.s8 	%r106, [%rd41+3];
	add.s32 	%r127, %r105, %r106;
	add.s32 	%r122, %r122, 4;
$L__BB0_20:
	setp.eq.s32 	%p16, %r29, 0;
	@%p16 bra 	$L__BB0_24;
	cvt.u64.u32 	%rd42, %r122;
	add.s64 	%rd19, %rd30, %rd42;
	ld.s8 	%r107, [%rd19];
	add.s32 	%r127, %r127, %r107;
	setp.eq.s32 	%p17, %r29, 1;
	@%p17 bra 	$L__BB0_24;
	ld.s8 	%r108, [%rd19+1];
	add.s32 	%r127, %r127, %r108;
	setp.eq.s32 	%p18, %r29, 2;
	@%p18 bra 	$L__BB0_24;
	ld.s8 	%r109, [%rd19+2];
	add.s32 	%r127, %r127, %r109;
$L__BB0_24:
	xor.b32  	%r110, %r127, %r13;
	cvt.rn.f32.s32 	%f2, %r110;
	mul.f32 	%f3, %f1, %f2;
	cvt.rzi.s32.f32 	%r111, %f3;
	cvt.rn.f32.s32 	%f4, %r111;
	sub.f32 	%f5, %f3, %f4;
	setp.leu.f32 	%p19, %f5, 0f3F000000;
	@%p19 bra 	$L__BB0_26;
	atom.global.add.u32 	%r112, [%rd7], 1;
$L__BB0_26:
	add.s32 	%r113, %r113, 1;
	setp.ne.s32 	%p20, %r113, %r2;
	@%p20 bra 	$L__BB0_2;
$L__BB0_27:
	ret;

}
	// .globl	_ZN3cub18CUB_300001_SM_10006detail11EmptyKernelIvEEvv
.visible .entry _ZN3cub18CUB_300001_SM_10006detail11EmptyKernelIvEEvv()
{


	ret;

}


// ===== COMPILED SASS (sm_100) =====

	.target	sm_100

	.elftype	@"ET_EXEC"


//--------------------- .note.nv.tkinfo           --------------------------
	.section	.note.nv.tkinfo,"",@"SHT_NOTE"
	.sectionflags	@"SHF_NOTE_NV_TKINFO"
	.tkinfo
        /*0018*/ 	.word	0x00000002
        /*0030*/ 	.string	""
        /*0030*/ 	.string	"ptxas"
        /*0030*/ 	.string	"Cuda compilation tools, release 13.0, V13.0.88"
        /*0030*/ 	.string	"Build cuda_13.0.r13.0/compiler.36424714_0"
        /*0030*/ 	.string	"-arch sm_100 -m 64 "



//--------------------- .note.nv.cuinfo           --------------------------
	.section	.note.nv.cuinfo,"",@"SHT_NOTE"
	.sectionflags	@"SHF_NOTE_NV_CUINFO"
        /*0018*/ 	.short	0x0002
        /*001a*/ 	.short	0x0064
        /*001c*/ 	.short	0x0082
	.zero		2


//--------------------- .nv.info                  --------------------------
	.section	.nv.info,"",@"SHT_CUDA_INFO"
	.align	4


	//----- nvinfo : EIATTR_REGCOUNT
	.align		4
        /*0000*/ 	.byte	0x04, 0x2f
        /*0002*/ 	.short	(.L_44 - .L_43)
	.align		4
.L_43:
        /*0004*/ 	.word	index@(_Z10run_on_gpuPcPiS0_PfS_S0_PjS0_)
        /*0008*/ 	.word	0x0000001e


	//----- nvinfo : EIATTR_FRAME_SIZE
	.align		4
.L_44:
        /*000c*/ 	.byte	0x04, 0x11
        /*000e*/ 	.short	(.L_46 - .L_45)
	.align		4
.L_45:
        /*0010*/ 	.word	index@(_Z10run_on_gpuPcPiS0_PfS_S0_PjS0_)
        /*0014*/ 	.word	0x00000000


	//----- nvinfo : EIATTR_REGCOUNT
	.align		4
.L_46:
        /*0018*/ 	.byte	0x04, 0x2f
        /*001a*/ 	.short	(.L_48 - .L_47)
	.align		4
.L_47:
        /*001c*/ 	.word	index@(_ZN3cub18CUB_300001_SM_10006detail11EmptyKernelIvEEvv)
        /*0020*/ 	.word	0x00000004


	//----- nvinfo : EIATTR_FRAME_SIZE
	.align		4
.L_48:
        /*0024*/ 	.byte	0x04, 0x11
        /*0026*/ 	.short	(.L_50 - .L_49)
	.align		4
.L_49:
        /*0028*/ 	.word	index@(_ZN3cub18CUB_300001_SM_10006detail11EmptyKernelIvEEvv)
        /*002c*/ 	.word	0x00000000


	//----- nvinfo : EIATTR_MIN_STACK_SIZE
	.align		4
.L_50:
        /*0030*/ 	.byte	0x04, 0x12
        /*0032*/ 	.short	(.L_52 - .L_51)
	.align		4
.L_51:
        /*0034*/ 	.word	index@(_ZN3cub18CUB_300001_SM_10006detail11EmptyKernelIvEEvv)
        /*0038*/ 	.word	0x00000000


	//----- nvinfo : EIATTR_MIN_STACK_SIZE
	.align		4
.L_52:
        /*003c*/ 	.byte	0x04, 0x12
        /*003e*/ 	.short	(.L_54 - .L_53)
	.align		4
.L_53:
        /*0040*/ 	.word	index@(_Z10run_on_gpuPcPiS0_PfS_S0_PjS0_)
        /*0044*/ 	.word	0x00000000
.L_54:


//--------------------- .nv.compat                --------------------------
	.section	.nv.compat,"",@"SHT_CUDA_COMPAT_INFO"
	.align	4
        /*0000*/ 	.byte	0x02, 0x09, 0x00, 0x00, 0x02, 0x02, 0x01, 0x00, 0x02, 0x05, 0x05, 0x00, 0x03, 0x07, 0x01, 0x01
        /*0010*/ 	.byte	0x02, 0x03, 0x00, 0x00, 0x02, 0x06, 0x01, 0x00, 0x04, 0x0b, 0x08, 0x00, 0x01, 0x00, 0x00, 0x00
        /*0020*/ 	.byte	0x00, 0x00, 0x00, 0x00


//--------------------- .nv.info._ZN3cub18CUB_300001_SM_10006detail11EmptyKernelIvEEvv --------------------------
	.section	.nv.info._ZN3cub18CUB_300001_SM_10006detail11EmptyKernelIvEEvv,"",@"SHT_CUDA_INFO"
	.sectionflags	@""
	.align	4


	//----- nvinfo : EIATTR_CUDA_API_VERSION
	.align		4
        /*0000*/ 	.byte	0x04, 0x37
        /*0002*/ 	.short	(.L_56 - .L_55)
.L_55:
        /*0004*/ 	.word	0x00000082


	//----- nvinfo : EIATTR_SPARSE_MMA_MASK
	.align		4
.L_56:
        /*0008*/ 	.byte	0x03, 0x50
        /*000a*/ 	.short	0x0000


	//----- nvinfo : EIATTR_MAXREG_COUNT
	.align		4
        /*000c*/ 	.byte	0x03, 0x1b
        /*000e*/ 	.short	0x00ff


	//----- nvinfo : EIATTR_MERCURY_ISA_VERSION
	.align		4
        /*0010*/ 	.byte	0x03, 0x5f
        /*0012*/ 	.short	0x0101


	//----- nvinfo : EIATTR_VRC_CTA_INIT_COUNT
	.align		4
        /*0014*/ 	.byte	0x02, 0x4a
	.zero		1
	.zero		1


	//----- nvinfo : EIATTR_EXIT_INSTR_OFFSETS
	.align		4
        /*0018*/ 	.byte	0x04, 0x1c
        /*001a*/ 	.short	(.L_58 - .L_57)


	//   ....[0]....
.L_57:
        /*001c*/ 	.word	0x00000010


	//----- nvinfo : EIATTR_SW_WAR
	.align		4
.L_58:
        /*0020*/ 	.byte	0x04, 0x36
        /*0022*/ 	.short	(.L_60 - .L_59)
.L_59:
        /*0024*/ 	.word	0x00000008
.L_60:


//--------------------- .nv.info._Z10run_on_gpuPcPiS0_PfS_S0_PjS0_ --------------------------
	.section	.nv.info._Z10run_on_gpuPcPiS0_PfS_S0_PjS0_,"",@"SHT_CUDA_INFO"
	.sectionflags	@""
	.align	4


	//----- nvinfo : EIATTR_CUDA_API_VERSION
	.align		4
        /*0000*/ 	.byte	0x04, 0x37
        /*0002*/ 	.short	(.L_62 - .L_61)
.L_61:
        /*0004*/ 	.word	0x00000082


	//----- nvinfo : EIATTR_KPARAM_INFO
	.align		4
.L_62:
        /*0008*/ 	.byte	0x04, 0x17
        /*000a*/ 	.short	(.L_64 - .L_63)
.L_63:
        /*000c*/ 	.word	0x00000000
        /*0010*/ 	.short	0x0007
        /*0012*/ 	.short	0x0038
        /*0014*/ 	.byte	0x00, 0xf5, 0x21, 0x00


	//----- nvinfo : EIATTR_KPARAM_INFO
	.align		4
.L_64:
        /*0018*/ 	.byte	0x04, 0x17
        /*001a*/ 	.short	(.L_66 - .L_65)
.L_65:
        /*001c*/ 	.word	0x00000000
        /*0020*/ 	.short	0x0006
        /*0022*/ 	.short	0x0030
        /*0024*/ 	.byte	0x00, 0xf5, 0x21, 0x00


	//----- nvinfo : EIATTR_KPARAM_INFO
	.align		4
.L_66:
        /*0028*/ 	.byte	0x04, 0x17
        /*002a*/ 	.short	(.L_68 - .L_67)
.L_67:
        /*002c*/ 	.word	0x00000000
        /*0030*/ 	.short	0x0005
        /*0032*/ 	.short	0x0028
        /*0034*/ 	.byte	0x00, 0xf5, 0x21, 0x00


	//----- nvinfo : EIATTR_KPARAM_INFO
	.align		4
.L_68:
        /*0038*/ 	.byte	0x04, 0x17
        /*003a*/ 	.short	(.L_70 - .L_69)
.L_69:
        /*003c*/ 	.word	0x00000000
        /*0040*/ 	.short	0x0004
        /*0042*/ 	.short	0x0020
        /*0044*/ 	.byte	0x00, 0xf5, 0x21, 0x00


	//----- nvinfo : EIATTR_KPARAM_INFO
	.align		4
.L_70:
        /*0048*/ 	.byte	0x04, 0x17
        /*004a*/ 	.short	(.L_72 - .L_71)
.L_71:
        /*004c*/ 	.word	0x00000000
        /*0050*/ 	.short	0x0003
        /*0052*/ 	.short	0x0018
        /*0054*/ 	.byte	0x00, 0xf5, 0x21, 0x00


	//----- nvinfo : EIATTR_KPARAM_INFO
	.align		4
.L_72:
        /*0058*/ 	.byte	0x04, 0x17
        /*005a*/ 	.short	(.L_74 - .L_73)
.L_73:
        /*005c*/ 	.word	0x00000000
        /*0060*/ 	.short	0x0002
        /*0062*/ 	.short	0x0010
        /*0064*/ 	.byte	0x00, 0xf5, 0x21, 0x00


	//----- nvinfo : EIATTR_KPARAM_INFO
	.align		4
.L_74:
        /*0068*/ 	.byte	0x04, 0x17
        /*006a*/ 	.short	(.L_76 - .L_75)
.L_75:
        /*006c*/ 	.word	0x00000000
        /*0070*/ 	.short	0x0001
        /*0072*/ 	.short	0x0008
        /*0074*/ 	.byte	0x00, 0xf5, 0x21, 0x00


	//----- nvinfo : EIATTR_KPARAM_INFO
	.align		4
.L_76:
        /*0078*/ 	.byte	0x04, 0x17
        /*007a*/ 	.short	(.L_78 - .L_77)
.L_77:
        /*007c*/ 	.word	0x00000000
        /*0080*/ 	.short	0x0000
        /*0082*/ 	.short	0x0000
        /*0084*/ 	.byte	0x00, 0xf5, 0x21, 0x00


	//----- nvinfo : EIATTR_SPARSE_MMA_MASK
	.align		4
.L_78:
        /*0088*/ 	.byte	0x03, 0x50
        /*008a*/ 	.short	0x0000


	//----- nvinfo : EIATTR_MAXREG_COUNT
	.align		4
        /*008c*/ 	.byte	0x03, 0x1b
        /*008e*/ 	.short	0x00ff


	//----- nvinfo : EIATTR_EXTERNS
	.align		4
        /*0090*/ 	.byte	0x04, 0x0f
        /*0092*/ 	.short	(.L_80 - .L_79)


	//   ....[0]....
	.align		4
.L_79:
        /*0094*/ 	.word	index@(malloc)


	//----- nvinfo : EIATTR_MERCURY_ISA_VERSION
	.align		4
.L_80:
        /*0098*/ 	.byte	0x03, 0x5f
        /*009a*/ 	.short	0x0101


	//----- nvinfo : EIATTR_INT_WARP_WIDE_INSTR_OFFSETS
	.align		4
        /*009c*/ 	.byte	0x04, 0x31
        /*009e*/ 	.short	(.L_82 - .L_81)


	//   ....[0]....
.L_81:
        /*00a0*/ 	.word	0x00000d10


	//----- nvinfo : EIATTR_VRC_CTA_INIT_COUNT
	.align		4
.L_82:
        /*00a4*/ 	.byte	0x02, 0x4a
	.zero		1
	.zero		1


	//----- nvinfo : EIATTR_SYSCALL_OFFSETS
	.align		4
        /*00a8*/ 	.byte	0x04, 0x46
        /*00aa*/ 	.short	(.L_84 - .L_83)


	//   ....[0]....
.L_83:
        /*00ac*/ 	.word	0x00000290


	//----- nvinfo : EIATTR_EXIT_INSTR_OFFSETS
	.align		4
.L_84:
        /*00b0*/ 	.byte	0x04, 0x1c
        /*00b2*/ 	.short	(.L_86 - .L_85)


	//   ....[0]....
.L_85:
        /*00b4*/ 	.word	0x000001d0


	//   ....[1]....
        /*00b8*/ 	.word	0x00000da0


	//----- nvinfo : EIATTR_CRS_STACK_SIZE
	.align		4
.L_86:
        /*00bc*/ 	.byte	0x04, 0x1e
        /*00be*/ 	.short	(.L_88 - .L_87)
.L_87:
        /*00c0*/ 	.word	0x00000000


	//----- nvinfo : EIATTR_CBANK_PARAM_SIZE
	.align		4
.L_88:
        /*00c4*/ 	.byte	0x03, 0x19
        /*00c6*/ 	.short	0x0040


	//----- nvinfo : EIATTR_PARAM_CBANK
	.align		4
        /*00c8*/ 	.byte	0x04, 0x0a
        /*00ca*/ 	.short	(.L_90 - .L_89)
	.align		4
.L_89:
        /*00cc*/ 	.word	index@(.nv.constant0._Z10run_on_gpuPcPiS0_PfS_S0_PjS0_)
        /*00d0*/ 	.short	0x0380
        /*00d2*/ 	.short	0x0040


	//----- nvinfo : EIATTR_SW_WAR
	.align		4
.L_90:
        /*00d4*/ 	.byte	0x04, 0x36
        /*00d6*/ 	.short	(.L_92 - .L_91)
.L_91:
        /*00d8*/ 	.word	0x00000008
.L_92:


//--------------------- .nv.callgraph             --------------------------
	.section	.nv.callgraph,"",@"SHT_CUDA_CALLGRAPH"
	.align	4
	.sectionentsize	8
	.align		4
        /*0000*/ 	.word	0x00000000
	.align		4
        /*0004*/ 	.word	0xffffffff
	.align		4
        /*0008*/ 	.word	index@(_Z10run_on_gpuPcPiS0_PfS_S0_PjS0_)
	.align		4
        /*000c*/ 	.word	index@(malloc)
	.align		4
        /*0010*/ 	.word	0x00000000
	.align		4
        /*0014*/ 	.word	0xfffffffe
	.align		4
        /*0018*/ 	.word	0x00000000
	.align		4
        /*001c*/ 	.word	0xfffffffd
	.align		4
        /*0020*/ 	.word	0x00000000
	.align		4
        /*0024*/ 	.word	0xfffffffc


//--------------------- .nv.constant4             --------------------------
	.section	.nv.constant4,"a",@progbits
	.align	8
	.align		8
.nv.constant4:
        /*0000*/ 	.dword	_ZN34_INTERNAL_a7c4bb22_4_k_cu_a0feb6c24cuda3std3__45__cpo5beginE
	.align		8
        /*0008*/ 	.dword	_ZN34_INTERNAL_a7c4bb22_4_k_cu_a0feb6c24cuda3std3__45__cpo3endE
	.align		8
        /*0010*/ 	.dword	_ZN34_INTERNAL_a7c4bb22_4_k_cu_a0feb6c24cuda3std3__45__cpo6cbeginE
	.align		8
        /*0018*/ 	.dword	_ZN34_INTERNAL_a7c4bb22_4_k_cu_a0feb6c24cuda3std3__45__cpo4cendE
	.align		8
        /*0020*/ 	.dword	_ZN34_INTERNAL_a7c4bb22_4_k_cu_a0feb6c24cuda3std3__45__cpo6rbeginE
	.align		8
        /*0028*/ 	.dword	_ZN34_INTERNAL_a7c4bb22_4_k_cu_a0feb6c24cuda3std3__45__cpo4rendE
	.align		8
        /*0030*/ 	.dword	_ZN34_INTERNAL_a7c4bb22_4_k_cu_a0feb6c24cuda3std3__45__cpo7crbeginE
	.align		8
        /*0038*/ 	.dword	_ZN34_INTERNAL_a7c4bb22_4_k_cu_a0feb6c24cuda3std3__45__cpo5crendE
	.align		8
        /*0040*/ 	.dword	_ZN34_INTERNAL_a7c4bb22_4_k_cu_a0feb6c24cuda3std3__436_GLOBAL__N__a7c4bb22_4_k_cu_a0feb6c26ignoreE
	.align		8
        /*0048*/ 	.dword	_ZN34_INTERNAL_a7c4bb22_4_k_cu_a0feb6c24cuda3std3__419piecewise_constructE
	.align		8
        /*0050*/ 	.dword	_ZN34_INTERNAL_a7c4bb22_4_k_cu_a0feb6c24cuda3std3__48in_placeE
	.align		8
        /*0058*/ 	.dword	_ZN34_INTERNAL_a7c4bb22_4_k_cu_a0feb6c24cuda3std3__420unreachable_sentinelE
	.align		8
        /*0060*/ 	.dword	_ZN34_INTERNAL_a7c4bb22_4_k_cu_a0feb6c24cuda3std3__47nulloptE
	.align		8
        /*0068*/ 	.dword	_ZN34_INTERNAL_a7c4bb22_4_k_cu_a0feb6c24cuda3std3__48unexpectE
	.align		8
        /*0070*/ 	.dword	_ZN34_INTERNAL_a7c4bb22_4_k_cu_a0feb6c24cuda3std6ranges3__45__cpo4swapE
	.align		8
        /*0078*/ 	.dword	_ZN34_INTERNAL_a7c4bb22_4_k_cu_a0feb6c24cuda3std6ranges3__45__cpo9iter_moveE
	.align		8
        /*0080*/ 	.dword	_ZN34_INTERNAL_a7c4bb22_4_k_cu_a0feb6c24cuda3std6ranges3__45__cpo5beginE
	.align		8
        /*0088*/ 	.dword	_ZN34_INTERNAL_a7c4bb22_4_k_cu_a0feb6c24cuda3std6ranges3__45__cpo3endE
	.align		8
        /*0090*/ 	.dword	_ZN34_INTERNAL_a7c4bb22_4_k_cu_a0feb6c24cuda3std6ranges3__45__cpo6cbeginE
	.align		8
        /*0098*/ 	.dword	_ZN34_INTERNAL_a7c4bb22_4_k_cu_a0feb6c24cuda3std6ranges3__45__cpo4cendE
	.align		8
        /*00a0*/ 	.dword	_ZN34_INTERNAL_a7c4bb22_4_k_cu_a0feb6c24cuda3std6ranges3__45__cpo7advanceE
	.align		8
        /*00a8*/ 	.dword	_ZN34_INTERNAL_a7c4bb22_4_k_cu_a0feb6c24cuda3std6ranges3__45__cpo9iter_swapE
	.align		8
        /*00b0*/ 	.dword	_ZN34_INTERNAL_a7c4bb22_4_k_cu_a0feb6c24cuda3std6ranges3__45__cpo4nextE
	.align		8
        /*00b8*/ 	.dword	_ZN34_INTERNAL_a7c4bb22_4_k_cu_a0feb6c24cuda3std6ranges3__45__cpo4prevE
	.align		8
        /*00c0*/ 	.dword	_ZN34_INTERNAL_a7c4bb22_4_k_cu_a0feb6c24cuda3std6ranges3__45__cpo4dataE
	.align		8
        /*00c8*/ 	.dword	_ZN34_INTERNAL_a7c4bb22_4_k_cu_a0feb6c24cuda3std6ranges3__45__cpo5cdataE
	.align		8
        /*00d0*/ 	.dword	_ZN34_INTERNAL_a7c4bb22_4_k_cu_a0feb6c24cuda3std6ranges3__45__cpo4sizeE
	.align		8
        /*00d8*/ 	.dword	_ZN34_INTERNAL_a7c4bb22_4_k_cu_a0feb6c24cuda3std6ranges3__45__cpo5ssizeE
	.align		8
        /*00e0*/ 	.dword	_ZN34_INTERNAL_a7c4bb22_4_k_cu_a0feb6c24cuda3std6ranges3__45__cpo8distanceE
	.align		8
        /*00e8*/ 	.dword	_ZN34_INTERNAL_a7c4bb22_4_k_cu_a0feb6c26thrust24THRUST_300001_SM_1000_NS8cuda_cub3parE
	.align		8
        /*00f0*/ 	.dword	_ZN34_INTERNAL_a7c4bb22_4_k_cu_a0feb6c26thrust24THRUST_300001_SM_1000_NS8cuda_cub10par_nosyncE
	.align		8
        /*00f8*/ 	.dword	_ZN34_INTERNAL_a7c4bb22_4_k_cu_a0feb6c26thrust24THRUST_300001_SM_1000_NS6system6detail10sequential3seqE
	.align		8
        /*0100*/ 	.dword	_ZN34_INTERNAL_a7c4bb22_4_k_cu_a0feb6c26thrust24THRUST_300001_SM_1000_NS12placeholders2_1E
	.align		8
        /*0108*/ 	.dword	_ZN34_INTERNAL_a7c4bb22_4_k_cu_a0feb6c26thrust24THRUST_300001_SM_1000_NS12placeholders2_2E
	.align		8
        /*0110*/ 	.dword	_ZN34_INTERNAL_a7c4bb22_4_k_cu_a0feb6c26thrust24THRUST_300001_SM_1000_NS12placeholders2_3E
	.align		8
        /*0118*/ 	.dword	_ZN34_INTERNAL_a7c4bb22_4_k_cu_a0feb6c26thrust24THRUST_300001_SM_1000_NS12placeholders2_4E
	.align		8
        /*0120*/ 	.dword	_ZN34_INTERNAL_a7c4bb22_4_k_cu_a0feb6c26thrust24THRUST_300001_SM_1000_NS12placeholders2_5E
	.align		8
        /*0128*/ 	.dword	_ZN34_INTERNAL_a7c4bb22_4_k_cu_a0feb6c26thrust24THRUST_300001_SM_1000_NS12placeholders2_6E
	.align		8
        /*0130*/ 	.dword	_ZN34_INTERNAL_a7c4bb22_4_k_cu_a0feb6c26thrust24THRUST_300001_SM_1000_NS12placeholders2_7E
	.align		8
        /*0138*/ 	.dword	_ZN34_INTERNAL_a7c4bb22_4_k_cu_a0feb6c26thrust24THRUST_300001_SM_1000_NS12placeholders2_8E
	.align		8
        /*0140*/ 	.dword	_ZN34_INTERNAL_a7c4bb22_4_k_cu_a0feb6c26thrust24THRUST_300001_SM_1000_NS12placeholders2_9E
	.align		8
        /*0148*/ 	.dword	_ZN34_INTERNAL_a7c4bb22_4_k_cu_a0feb6c26thrust24THRUST_300001_SM_1000_NS12placeholders3_10E
	.align		8
        /*0150*/ 	.dword	_ZN34_INTERNAL_a7c4bb22_4_k_cu_a0feb6c26thrust24THRUST_300001_SM_1000_NS3seqE
	.align		8
        /*0158*/ 	.dword	malloc


//--------------------- .text._ZN3cub18CUB_300001_SM_10006detail11EmptyKernelIvEEvv --------------------------
	.section	.text._ZN3cub18CUB_300001_SM_10006detail11EmptyKernelIvEEvv,"ax",@progbits
	.align	128
        .global         _ZN3cub18CUB_300001_SM_10006detail11EmptyKernelIvEEvv
        .type           _ZN3cub18CUB_300001_SM_10006detail11EmptyKernelIvEEvv,@function
        .size           _ZN3cub18CUB_300001_SM_10006detail11EmptyKernelIvEEvv,(.L_x_20 - _ZN3cub18CUB_300001_SM_10006detail11EmptyKernelIvEEvv)
        .other          _ZN3cub18CUB_300001_SM_10006detail11EmptyKernelIvEEvv,@"STO_CUDA_ENTRY STV_DEFAULT"
_ZN3cub18CUB_300001_SM_10006detail11EmptyKernelIvEEvv:
.text._ZN3cub18CUB_300001_SM_10006detail11EmptyKernelIvEEvv:
[----:B------:R-:W-:Y:S01]  /*0000*/  LDC R1, c[0x0][0x37c] ;  /* 0x0000df00ff017b82 */ /* 0x000fe20000000800 */
[----:B------:R-:W-:Y:S05]  /*0010*/  EXIT ;  /* 0x000000000000794d */ /* 0x000fea0003800000 */
.L_x_0:
[----:B------:R-:W-:-:S00]  /*0020*/  BRA `(.L_x_0) ;  /* 0xfffffffc00fc7947 */ /* 0x000fc0000383ffff */
[----:B------:R-:W-:-:S00]  /*0030*/  NOP ;  /* 0x0000000000007918 */ /* 0x000fc00000000000 */
        /* <DEDUP_REMOVED lines=12> */
.L_x_20:


//--------------------- .text._Z10run_on_gpuPcPiS0_PfS_S0_PjS0_ --------------------------
	.section	.text._Z10run_on_gpuPcPiS0_PfS_S0_PjS0_,"ax",@progbits
	.align	128
        .global         _Z10run_on_gpuPcPiS0_PfS_S0_PjS0_
        .type           _Z10run_on_gpuPcPiS0_PfS_S0_PjS0_,@function
        .size           _Z10run_on_gpuPcPiS0_PfS_S0_PjS0_,(.L_x_21 - _Z10run_on_gpuPcPiS0_PfS_S0_PjS0_)
        .other          _Z10run_on_gpuPcPiS0_PfS_S0_PjS0_,@"STO_CUDA_ENTRY STV_DEFAULT"
_Z10run_on_gpuPcPiS0_PfS_S0_PjS0_:
.text._Z10run_on_gpuPcPiS0_PfS_S0_PjS0_:
[----:B------:R-:W0:Y:S08]  /*0000*/  LDC R1, c[0x0][0x37c] ;  /* 0x0000df00ff017b82 */ /* 0x000e300000000800 */
[----:B------:R-:W1:Y:S01]  /*0010*/  LDC.64 R2, c[0x0][0x3a8] ;  /* 0x0000ea00ff027b82 */ /* 0x000e620000000a00 */
[----:B------:R-:W1:Y:S02]  /*0020*/  LDCU.64 UR36, c[0x0][0x358] ;  /* 0x00006b00ff2477ac */ /* 0x000e640008000a00 */
[----:B-1----:R1:W2:Y:S01]  /*0030*/  LDG.E R19, desc[UR36][R2.64] ;  /* 0x0000002402137981 */ /* 0x0022a2000c1e1900 */
[----:B------:R-:W3:Y:S01]  /*0040*/  LDCU UR5, c[0x0][0x360] ;  /* 0x00006c00ff0577ac */ /* 0x000ee20008000800 */
[----:B-1----:R-:W1:Y:S01]  /*0050*/  S2R R3, SR_TID.X ;  /* 0x0000000000037919 */ /* 0x002e620000002100 */
[----:B---3--:R-:W3:Y:S01]  /*0060*/  I2F.U32.RP R0, UR5 ;  /* 0x0000000500007d06 */ /* 0x008ee20008209000 */
[----:B------:R-:W-:Y:S01]  /*0070*/  ISETP.NE.U32.AND P2, PT, RZ, UR5, PT ;  /* 0x00000005ff007c0c */ /* 0x000fe2000bf45070 */
[----:B------:R-:W-:-:S06]  /*0080*/  UIADD3 UR4, UPT, UPT, UR5, -0x1, URZ ;  /* 0xffffffff05047890 */ /* 0x000fcc000fffe0ff */
[----:B---3--:R-:W3:Y:S02]  /*0090*/  MUFU.RCP R0, R0 ;  /* 0x0000000000007308 */ /* 0x008ee40000001000 */
[----:B---3--:R-:W-:-:S06]  /*00a0*/  VIADD R4, R0, 0xffffffe ;  /* 0x0ffffffe00047836 */ /* 0x008fcc0000000000 */
[----:B------:R3:W4:Y:S02]  /*00b0*/  F2I.FTZ.U32.TRUNC.NTZ R5, R4 ;  /* 0x0000000400057305 */ /* 0x000724000021f000 */
[----:B---3--:R-:W-:Y:S02]  /*00c0*/  IMAD.MOV.U32 R4, RZ, RZ, RZ ;  /* 0x000000ffff047224 */ /* 0x008fe400078e00ff */
[----:B----4-:R-:W-:-:S04]  /*00d0*/  IMAD.MOV R7, RZ, RZ, -R5 ;  /* 0x000000ffff077224 */ /* 0x010fc800078e0a05 */
[----:B------:R-:W-:-:S04]  /*00e0*/  IMAD R7, R7, UR5, RZ ;  /* 0x0000000507077c24 */ /* 0x000fc8000f8e02ff */
[----:B------:R-:W-:-:S06]  /*00f0*/  IMAD.HI.U32 R6, R5, R7, R4 ;  /* 0x0000000705067227 */ /* 0x000fcc00078e0004 */
[----:B--2---:R-:W-:-:S04]  /*0100*/  IMAD.HI.U32 R6, R6, R19, RZ ;  /* 0x0000001306067227 */ /* 0x004fc800078e00ff */
[----:B------:R-:W-:-:S04]  /*0110*/  IMAD.MOV R2, RZ, RZ, -R6 ;  /* 0x000000ffff027224 */ /* 0x000fc800078e0a06 */
[----:B------:R-:W-:-:S05]  /*0120*/  IMAD R2, R2, UR5, R19 ;  /* 0x0000000502027c24 */ /* 0x000fca000f8e0213 */
[----:B------:R-:W-:-:S13]  /*0130*/  ISETP.GE.U32.AND P0, PT, R2, UR5, PT ;  /* 0x0000000502007c0c */ /* 0x000fda000bf06070 */
[----:B------:R-:W-:Y:S02]  /*0140*/  @P0 VIADD R2, R2, -UR5 ;  /* 0x8000000502020c36 */ /* 0x000fe40008000000 */
[----:B------:R-:W-:Y:S01]  /*0150*/  @P0 VIADD R6, R6, 0x1 ;  /* 0x0000000106060836 */ /* 0x000fe20000000000 */
[----:B-1----:R-:W-:Y:S02]  /*0160*/  ISETP.NE.AND P0, PT, R3, UR4, PT ;  /* 0x0000000403007c0c */ /* 0x002fe4000bf05270 */
[----:B------:R-:W-:-:S13]  /*0170*/  ISETP.GE.U32.AND P1, PT, R2, UR5, PT ;  /* 0x0000000502007c0c */ /* 0x000fda000bf26070 */
[----:B------:R-:W-:Y:S01]  /*0180*/  @P1 VIADD R6, R6, 0x1 ;  /* 0x0000000106061836 */ /* 0x000fe20000000000 */
[----:B------:R-:W-:-:S05]  /*0190*/  @!P2 LOP3.LUT R6, RZ, UR5, RZ, 0x33, !PT ;  /* 0x00000005ff06ac12 */ /* 0x000fca000f8e33ff */
[----:B------:R-:W-:-:S04]  /*01a0*/  IMAD R18, R6, R3, RZ ;  /* 0x0000000306127224 */ /* 0x000fc800078e02ff */
[----:B------:R-:W-:-:S05]  /*01b0*/  @P0 IMAD.IADD R19, R6, 0x1, R18 ;  /* 0x0000000106130824 */ /* 0x000fca00078e0212 */
[----:B------:R-:W-:-:S13]  /*01c0*/  ISETP.GE.AND P0, PT, R18, R19, PT ;  /* 0x000000131200720c */ /* 0x000fda0003f06270 */
[----:B0-----:R-:W-:Y:S05]  /*01d0*/  @P0 EXIT ;  /* 0x000000000000094d */ /* 0x001fea0003800000 */
.L_x_18:
[----:B0-----:R-:W0:Y:S08]  /*01e0*/  LDC.64 R16, c[0x0][0x388] ;  /* 0x0000e200ff107b82 */ /* 0x001e300000000a00 */
[----:B------:R-:W1:Y:S01]  /*01f0*/  LDC.64 R6, c[0x0][0x3b8] ;  /* 0x0000ee00ff067b82 */ /* 0x000e620000000a00 */
[----:B0-----:R-:W-:-:S05]  /*0200*/  IMAD.WIDE R16, R18, 0x4, R16 ;  /* 0x0000000412107825 */ /* 0x001fca00078e0210 */
[----:B------:R-:W2:Y:S04]  /*0210*/  LDG.E R2, desc[UR36][R16.64] ;  /* 0x0000002410027981 */ /* 0x000ea8000c1e1900 */
[----:B-1----:R0:W5:Y:S01]  /*0220*/  LDG.E R23, desc[UR36][R6.64] ;  /* 0x0000002406177981 */ /* 0x002162000c1e1900 */
[----:B------:R-:W-:Y:S01]  /*0230*/  MOV R0, 0x158 ;  /* 0x0000015800007802 */ /* 0x000fe20000000f00 */
[----:B------:R-:W-:Y:S05]  /*0240*/  YIELD ;  /* 0x0000000000007946 */ /* 0x000fea0003800000 */
[----:B------:R0:W1:Y:S01]  /*0250*/  LDC.64 R8, c[0x4][R0] ;  /* 0x0100000000087b82 */ /* 0x0000620000000a00 */
[--C-:B--2---:R-:W-:Y:S01]  /*0260*/  SHF.R.S32.HI R5, RZ, 0x1f, R2.reuse ;  /* 0x0000001fff057819 */ /* 0x104fe20000011402 */
[----:B01----:R-:W-:-:S07]  /*0270*/  IMAD.MOV.U32 R4, RZ, RZ, R2 ;  /* 0x000000ffff047224 */ /* 0x003fce00078e0002 */
[----:B------:R-:W-:-:S07]  /*0280*/  LEPC R20, `(.L_x_1) ;  /* 0x000000001014794e */ /* 0x000fce0000000000 */
[----:B-----5:R-:W-:Y:S05]  /*0290*/  CALL.ABS.NOINC R8 ;  /* 0x0000000008007343 */ /* 0x020fea0003c00000 */
.L_x_1:
[----:B------:R-:W-:Y:S01]  /*02a0*/  ISETP.GE.AND P0, PT, R2, 0x1, PT ;  /* 0x000000010200780c */ /* 0x000fe20003f06270 */
[----:B------:R-:W-:-:S12]  /*02b0*/  BSSY.RECONVERGENT B0, `(.L_x_2) ;  /* 0x0000034000007945 */ /* 0x000fd80003800200 */
[----:B------:R-:W-:Y:S05]  /*02c0*/  @!P0 BRA `(.L_x_3) ;  /* 0x0000000000c88947 */ /* 0x000fea0003800000 */
[C---:B------:R-:W-:Y:S01]  /*02d0*/  ISETP.GE.U32.AND P1, PT, R2.reuse, 0x4, PT ;  /* 0x000000040200780c */ /* 0x040fe20003f26070 */
[----:B------:R-:W-:Y:S01]  /*02e0*/  IMAD R14, R23, R18, RZ ;  /* 0x00000012170e7224 */ /* 0x000fe200078e02ff */
[----:B------:R-:W-:Y:S01]  /*02f0*/  LOP3.LUT R12, R2, 0x3, RZ, 0xc0, !PT ;  /* 0x00000003020c7812 */ /* 0x000fe200078ec0ff */
[----:B------:R-:W-:Y:S01]  /*0300*/  BSSY.RECONVERGENT B1, `(.L_x_4) ;  /* 0x000001f000017945 */ /* 0x000fe20003800200 */
[----:B------:R-:W-:Y:S02]  /*0310*/  IMAD.MOV.U32 R9, RZ, RZ, RZ ;  /* 0x000000ffff097224 */ /* 0x000fe400078e00ff */
[----:B------:R-:W-:Y:S02]  /*0320*/  ISETP.NE.AND P0, PT, R12, RZ, PT ;  /* 0x000000ff0c00720c */ /* 0x000fe40003f05270 */
[----:B------:R-:W-:-:S05]  /*0330*/  SHF.R.S32.HI R20, RZ, 0x1f, R14 ;  /* 0x0000001fff147819 */ /* 0x000fca000001140e */
[----:B------:R-:W-:Y:S06]  /*0340*/  @!P1 BRA `(.L_x_5) ;  /* 0x0000000000689947 */ /* 0x000fec0003800000 */
[----:B------:R-:W0:Y:S01]  /*0350*/  LDCU.64 UR4, c[0x0][0x380] ;  /* 0x00007000ff0477ac */ /* 0x000e220008000a00 */
[----:B------:R-:W-:Y:S02]  /*0360*/  IADD3 R8, P2, PT, R4, 0x3, RZ ;  /* 0x0000000304087810 */ /* 0x000fe40007f5e0ff */
[----:B------:R-:W-:-:S03]  /*0370*/  LOP3.LUT R9, R2, 0x7ffffffc, RZ, 0xc0, !PT ;  /* 0x7ffffffc02097812 */ /* 0x000fc600078ec0ff */
[----:B------:R-:W-:Y:S02]  /*0380*/  IMAD.X R23, RZ, RZ, R5, P2 ;  /* 0x000000ffff177224 */ /* 0x000fe400010e0605 */
[----:B------:R-:W-:Y:S01]  /*0390*/  IMAD.MOV R0, RZ, RZ, -R9 ;  /* 0x000000ffff007224 */ /* 0x000fe200078e0a09 */
[----:B0-----:R-:W-:-:S04]  /*03a0*/  IADD3.X R10, P1, PT, R14, UR4, RZ, PT, !PT ;  /* 0x000000040e0a7c10 */ /* 0x001fc8000bf3e4ff */
[----:B------:R-:W-:-:S09]  /*03b0*/  IADD3.X R11, PT, PT, R20, UR5, RZ, P1, !PT ;  /* 0x00000005140b7c10 */ /* 0x000fd20008ffe4ff */
.L_x_6:
[----:B------:R-:W-:Y:S02]  /*03c0*/  IMAD.MOV.U32 R2, RZ, RZ, R10 ;  /* 0x000000ffff027224 */ /* 0x000fe400078e000a */
[----:B------:R-:W-:-:S05]  /*03d0*/  IMAD.MOV.U32 R3, RZ, RZ, R11 ;  /* 0x000000ffff037224 */ /* 0x000fca00078e000b */
[----:B------:R-:W2:Y:S01]  /*03e0*/  LDG.E.U8 R11, desc[UR36][R2.64+-0x1] ;  /* 0xffffff24020b7981 */ /* 0x000ea2000c1e1100 */
[----:B-1----:R-:W-:Y:S02]  /*03f0*/  IMAD.MOV.U32 R6, RZ, RZ, R8 ;  /* 0x000000ffff067224 */ /* 0x002fe400078e0008 */
[----:B------:R-:W-:-:S05]  /*0400*/  IMAD.MOV.U32 R7, RZ, RZ, R23 ;  /* 0x000000ffff077224 */ /* 0x000fca00078e0017 */
[----:B--2---:R0:W-:Y:S04]  /*0410*/  ST.E.U8 desc[UR36][R6.64+-0x3], R11 ;  /* 0xfffffd0b06007985 */ /* 0x0041e8000c101124 */
[----:B------:R-:W2:Y:S04]  /*0420*/  LDG.E.U8 R13, desc[UR36][R2.64] ;  /* 0x00000024020d7981 */ /* 0x000ea8000c1e1100 */
[----:B--2---:R1:W-:Y:S04]  /*0430*/  ST.E.U8 desc[UR36][R6.64+-0x2], R13 ;  /* 0xfffffe0d06007985 */ /* 0x0043e8000c101124 */
[----:B------:R-:W2:Y:S04]  /*0440*/  LDG.E.U8 R15, desc[UR36][R2.64+0x1] ;  /* 0x00000124020f7981 */ /* 0x000ea8000c1e1100 */
[----:B--2---:R1:W-:Y:S04]  /*0450*/  ST.E.U8 desc[UR36][R6.64+-0x1], R15 ;  /* 0xffffff0f06007985 */ /* 0x0043e8000c101124 */
[----:B------:R-:W2:Y:S01]  /*0460*/  LDG.E.U8 R21, desc[UR36][R2.64+0x2] ;  /* 0x0000022402157981 */ /* 0x000ea2000c1e1100 */
[----:B------:R-:W-:Y:S01]  /*0470*/  VIADD R0, R0, 0x4 ;  /* 0x0000000400007836 */ /* 0x000fe20000000000 */
[----:B------:R-:W-:-:S02]  /*0480*/  IADD3 R10, P2, PT, R2, 0x4, RZ ;  /* 0x00000004020a7810 */ /* 0x000fc40007f5e0ff */
[----:B------:R-:W-:Y:S02]  /*0490*/  IADD3 R8, P3, PT, R6, 0x4, RZ ;  /* 0x0000000406087810 */ /* 0x000fe40007f7e0ff */
[----:B------:R-:W-:Y:S01]  /*04a0*/  ISETP.NE.AND P1, PT, R0, RZ, PT ;  /* 0x000000ff0000720c */ /* 0x000fe20003f25270 */
[----:B0-----:R-:W-:Y:S02]  /*04b0*/  IMAD.X R11, RZ, RZ, R3, P2 ;  /* 0x000000ffff0b7224 */ /* 0x001fe400010e0603 */
[----:B------:R-:W-:Y:S01]  /*04c0*/  IMAD.X R23, RZ, RZ, R7, P3 ;  /* 0x000000ffff177224 */ /* 0x000fe200018e0607 */
[----:B--2---:R1:W-:Y:S09]  /*04d0*/  ST.E.U8 desc[UR36][R6.64], R21 ;  /* 0x0000001506007985 */ /* 0x0043f2000c101124 */
[----:B------:R-:W-:Y:S05]  /*04e0*/  @P1 BRA `(.L_x_6) ;  /* 0xfffffffc00b41947 */ /* 0x000fea000383ffff */
.L_x_5:
[----:B------:R-:W-:Y:S05]  /*04f0*/  BSYNC.RECONVERGENT B1 ;  /* 0x0000000000017941 */ /* 0x000fea0003800200 */
.L_x_4:
[----:B------:R-:W-:Y:S05]  /*0500*/  @!P0 BRA `(.L_x_3) ;  /* 0x0000000000388947 */ /* 0x000fea0003800000 */
[----:B------:R-:W0:Y:S02]  /*0510*/  LDCU.64 UR4, c[0x0][0x380] ;  /* 0x00007000ff0477ac */ /* 0x000e240008000a00 */
[----:B0-----:R-:W-:-:S04]  /*0520*/  IADD3 R2, P0, P1, R9, UR4, R14 ;  /* 0x0000000409027c10 */ /* 0x001fc8000f91e00e */
[----:B------:R-:W-:-:S05]  /*0530*/  IADD3.X R3, PT, PT, RZ, UR5, R20, P0, P1 ;  /* 0x00000005ff037c10 */ /* 0x000fca00087e2414 */
[----:B------:R-:W2:Y:S01]  /*0540*/  LDG.E.U8 R11, desc[UR36][R2.64] ;  /* 0x00000024020b7981 */ /* 0x000ea2000c1e1100 */
[----:B-1----:R-:W-:-:S05]  /*0550*/  IADD3 R6, P0, PT, R9, R4, RZ ;  /* 0x0000000409067210 */ /* 0x002fca0007f1e0ff */
[----:B------:R-:W-:Y:S01]  /*0560*/  IMAD.X R7, RZ, RZ, R5, P0 ;  /* 0x000000ffff077224 */ /* 0x000fe200000e0605 */
[----:B------:R-:W-:-:S04]  /*0570*/  ISETP.NE.AND P0, PT, R12, 0x1, PT ;  /* 0x000000010c00780c */ /* 0x000fc80003f05270 */
[----:B--2---:R0:W-:Y:S09]  /*0580*/  ST.E.U8 desc[UR36][R6.64], R11 ;  /* 0x0000000b06007985 */ /* 0x0041f2000c101124 */
[----:B------:R-:W-:Y:S05]  /*0590*/  @!P0 BRA `(.L_x_3) ;  /* 0x0000000000148947 */ /* 0x000fea0003800000 */
[----:B------:R-:W2:Y:S01]  /*05a0*/  LDG.E.U8 R9, desc[UR36][R2.64+0x1] ;  /* 0x0000012402097981 */ /* 0x000ea2000c1e1100 */
[----:B------:R-:W-:-:S03]  /*05b0*/  ISETP.NE.AND P0, PT, R12, 0x2, PT ;  /* 0x000000020c00780c */ /* 0x000fc60003f05270 */
[----:B--2---:R2:W-:Y:S10]  /*05c0*/  ST.E.U8 desc[UR36][R6.64+0x1], R9 ;  /* 0x0000010906007985 */ /* 0x0045f4000c101124 */
[----:B0-----:R-:W3:Y:S04]  /*05d0*/  @P0 LDG.E.U8 R11, desc[UR36][R2.64+0x2] ;  /* 0x00000224020b0981 */ /* 0x001ee8000c1e1100 */
[----:B---3--:R2:W-:Y:S02]  /*05e0*/  @P0 ST.E.U8 desc[UR36][R6.64+0x2], R11 ;  /* 0x0000020b06000985 */ /* 0x0085e4000c101124 */
.L_x_3:
[----:B------:R-:W-:Y:S05]  /*05f0*/  BSYNC.RECONVERGENT B0 ;  /* 0x0000000000007941 */ /* 0x000fea0003800200 */
.L_x_2:
[----:B012---:R-:W0:Y:S01]  /*0600*/  LDC.64 R6, c[0x0][0x398] ;  /* 0x0000e600ff067b82 */ /* 0x007e220000000a00 */
[----:B------:R-:W2:Y:S07]  /*0610*/  LDG.E R16, desc[UR36][R16.64] ;  /* 0x0000002410107981 */ /* 0x000eae000c1e1900 */
[----:B------:R-:W1:Y:S01]  /*0620*/  LDC.64 R2, c[0x0][0x390] ;  /* 0x0000e400ff027b82 */ /* 0x000e620000000a00 */
[----:B0-----:R-:W-:-:S06]  /*0630*/  IMAD.WIDE R6, R18, 0x4, R6 ;  /* 0x0000000412067825 */ /* 0x001fcc00078e0206 */
[----:B------:R0:W5:Y:S01]  /*0640*/  LDG.E R6, desc[UR36][R6.64] ;  /* 0x0000002406067981 */ /* 0x000162000c1e1900 */
[----:B-1----:R-:W-:-:S05]  /*0650*/  IMAD.WIDE R2, R18, 0x4, R2 ;  /* 0x0000000412027825 */ /* 0x002fca00078e0202 */
[----:B------:R0:W5:Y:S01]  /*0660*/  LDG.E R0, desc[UR36][R2.64] ;  /* 0x0000002402007981 */ /* 0x000162000c1e1900 */
[----:B------:R-:W-:Y:S01]  /*0670*/  BSSY.RECONVERGENT B0, `(.L_x_7) ;  /* 0x000005e000007945 */ /* 0x000fe20003800200 */
[----:B------:R-:W-:Y:S01]  /*0680*/  IMAD.MOV.U32 R9, RZ, RZ, RZ ;  /* 0x000000ffff097224 */ /* 0x000fe200078e00ff */
[----:B--2---:R-:W-:-:S13]  /*0690*/  ISETP.GE.AND P0, PT, R16, 0x1, PT ;  /* 0x000000011000780c */ /* 0x004fda0003f06270 */
[----:B0-----:R-:W-:Y:S05]  /*06a0*/  @!P0 BRA `(.L_x_8) ;  /* 0x0000000400688947 */ /* 0x001fea0003800000 */
[C---:B------:R-:W-:Y:S01]  /*06b0*/  ISETP.GE.U32.AND P0, PT, R16.reuse, 0x10, PT ;  /* 0x000000101000780c */ /* 0x040fe20003f06070 */
[----:B------:R-:W-:Y:S01]  /*06c0*/  BSSY.RECONVERGENT B1, `(.L_x_9) ;  /* 0x0000026000017945 */ /* 0x000fe20003800200 */
[----:B------:R-:W-:Y:S01]  /*06d0*/  LOP3.LUT R25, R16, 0xf, RZ, 0xc0, !PT ;  /* 0x0000000f10197812 */ /* 0x000fe200078ec0ff */
[----:B------:R-:W-:Y:S02]  /*06e0*/  IMAD.MOV.U32 R7, RZ, RZ, RZ ;  /* 0x000000ffff077224 */ /* 0x000fe400078e00ff */
[----:B------:R-:W-:Y:S01]  /*06f0*/  IMAD.MOV.U32 R9, RZ, RZ, RZ ;  /* 0x000000ffff097224 */ /* 0x000fe200078e00ff */
[----:B------:R-:W-:-:S07]  /*0700*/  ISETP.NE.AND P1, PT, R25, RZ, PT ;  /* 0x000000ff1900720c */ /* 0x000fce0003f25270 */
[----:B------:R-:W-:Y:S06]  /*0710*/  @!P0 BRA `(.L_x_10) ;  /* 0x0000000000808947 */ /* 0x000fec0003800000 */
[----:B------:R-:W-:Y:S01]  /*0720*/  LOP3.LUT R7, R16, 0x7ffffff0, RZ, 0xc0, !PT ;  /* 0x7ffffff010077812 */ /* 0x000fe200078ec0ff */
[----:B------:R-:W-:Y:S02]  /*0730*/  IMAD.MOV.U32 R12, RZ, RZ, RZ ;  /* 0x000000ffff0c7224 */ /* 0x000fe400078e00ff */
[----:B------:R-:W-:-:S07]  /*0740*/  IMAD.MOV.U32 R9, RZ, RZ, RZ ;  /* 0x000000ffff097224 */ /* 0x000fce00078e00ff */
.L_x_11:
[----:B------:R-:W-:-:S05]  /*0750*/  IADD3 R2, P0, PT, R12, R4, RZ ;  /* 0x000000040c027210 */ /* 0x000fca0007f1e0ff */
[----:B------:R-:W-:-:S05]  /*0760*/  IMAD.X R3, RZ, RZ, R5, P0 ;  /* 0x000000ffff037224 */ /* 0x000fca00000e0605 */
[----:B------:R-:W2:Y:S04]  /*0770*/  LD.E.S8 R24, desc[UR36][R2.64] ;  /* 0x0000002402187980 */ /* 0x000ea8000c101300 */
[----:B------:R-:W2:Y:S04]  /*0780*/  LD.E.S8 R23, desc[UR36][R2.64+0x1] ;  /* 0x0000012402177980 */ /* 0x000ea8000c101300 */
[----:B------:R-:W3:Y:S04]  /*0790*/  LD.E.S8 R10, desc[UR36][R2.64+0x2] ;  /* 0x00000224020a7980 */ /* 0x000ee8000c101300 */
[----:B------:R-:W3:Y:S04]  /*07a0*/  LD.E.S8 R11, desc[UR36][R2.64+0x3] ;  /* 0x00000324020b7980 */ /* 0x000ee8000c101300 */
[----:B------:R-:W4:Y:S04]  /*07b0*/  LD.E.S8 R22, desc[UR36][R2.64+0x4] ;  /* 0x0000042402167980 */ /* 0x000f28000c101300 */
[----:B------:R-:W4:Y:S04]  /*07c0*/  LD.E.S8 R21, desc[UR36][R2.64+0x5] ;  /* 0x0000052402157980 */ /* 0x000f28000c101300 */
[----:B------:R-:W4:Y:S04]  /*07d0*/  LD.E.S8 R20, desc[UR36][R2.64+0x6] ;  /* 0x0000062402147980 */ /* 0x000f28000c101300 */
[----:B------:R-:W4:Y:S04]  /*07e0*/  LD.E.S8 R17, desc[UR36][R2.64+0x7] ;  /* 0x0000072402117980 */ /* 0x000f28000c101300 */
[----:B------:R-:W4:Y:S04]  /*07f0*/  LD.E.S8 R15, desc[UR36][R2.64+0x8] ;  /* 0x00000824020f7980 */ /* 0x000f28000c101300 */
[----:B------:R-:W4:Y:S04]  /*0800*/  LD.E.S8 R14, desc[UR36][R2.64+0x9] ;  /* 0x00000924020e7980 */ /* 0x000f28000c101300 */
[----:B------:R-:W4:Y:S04]  /*0810*/  LD.E.S8 R8, desc[UR36][R2.64+0xa] ;  /* 0x00000a2402087980 */ /* 0x000f28000c101300 */
[----:B------:R-:W4:Y:S04]  /*0820*/  LD.E.S8 R13, desc[UR36][R2.64+0xb] ;  /* 0x00000b24020d7980 */ /* 0x000f28000c101300 */
[----:B------:R-:W4:Y:S01]  /*0830*/  LD.E.S8 R26, desc[UR36][R2.64+0xf] ;  /* 0x00000f24021a7980 */ /* 0x000f22000c101300 */
[----:B--2---:R-:W-:-:S03]  /*0840*/  IADD3 R27, PT, PT, R23, R9, R24 ;  /* 0x00000009171b7210 */ /* 0x004fc60007ffe018 */
[----:B------:R-:W2:Y:S04]  /*0850*/  LD.E.S8 R24, desc[UR36][R2.64+0xc] ;  /* 0x00000c2402187980 */ /* 0x000ea8000c101300 */
[----:B------:R-:W2:Y:S04]  /*0860*/  LD.E.S8 R23, desc[UR36][R2.64+0xd] ;  /* 0x00000d2402177980 */ /* 0x000ea8000c101300 */
[----:B------:R-:W2:Y:S01]  /*0870*/  LD.E.S8 R9, desc[UR36][R2.64+0xe] ;  /* 0x00000e2402097980 */ /* 0x000ea2000c101300 */
[----:B---3--:R-:W-:Y:S01]  /*0880*/  IADD3 R10, PT, PT, R11, R27, R10 ;  /* 0x0000001b0b0a7210 */ /* 0x008fe20007ffe00a */
[----:B------:R-:W-:-:S03]  /*0890*/  VIADD R12, R12, 0x10 ;  /* 0x000000100c0c7836 */ /* 0x000fc60000000000 */
[----:B----4-:R-:W-:Y:S02]  /*08a0*/  IADD3 R10, PT, PT, R21, R10, R22 ;  /* 0x0000000a150a7210 */ /* 0x010fe40007ffe016 */
[----:B------:R-:W-:Y:S02]  /*08b0*/  ISETP.NE.AND P0, PT, R12, R7, PT ;  /* 0x000000070c00720c */ /* 0x000fe40003f05270 */
[----:B------:R-:W-:-:S04]  /*08c0*/  IADD3 R10, PT, PT, R17, R10, R20 ;  /* 0x0000000a110a7210 */ /* 0x000fc80007ffe014 */
[----:B------:R-:W-:-:S04]  /*08d0*/  IADD3 R10, PT, PT, R14, R10, R15 ;  /* 0x0000000a0e0a7210 */ /* 0x000fc80007ffe00f */
[----:B------:R-:W-:-:S04]  /*08e0*/  IADD3 R8, PT, PT, R13, R10, R8 ;  /* 0x0000000a0d087210 */ /* 0x000fc80007ffe008 */
[----:B--2---:R-:W-:-:S04]  /*08f0*/  IADD3 R8, PT, PT, R23, R8, R24 ;  /* 0x0000000817087210 */ /* 0x004fc80007ffe018 */
[----:B------:R-:W-:Y:S01]  /*0900*/  IADD3 R9, PT, PT, R26, R8, R9 ;  /* 0x000000081a097210 */ /* 0x000fe20007ffe009 */
[----:B------:R-:W-:Y:S06]  /*0910*/  @P0 BRA `(.L_x_11) ;  /* 0xfffffffc008c0947 */ /* 0x000fec000383ffff */
.L_x_10:
[----:B------:R-:W-:Y:S05]  /*0920*/  BSYNC.RECONVERGENT B1 ;  /* 0x0000000000017941 */ /* 0x000fea0003800200 */
.L_x_9:
[----:B------:R-:W-:Y:S05]  /*0930*/  @!P1 BRA `(.L_x_8) ;  /* 0x0000000000c49947 */ /* 0x000fea0003800000 */
[----:B------:R-:W-:Y:S01]  /*0940*/  ISETP.GE.U32.AND P0, PT, R25, 0x8, PT ;  /* 0x000000081900780c */ /* 0x000fe20003f06070 */
[----:B------:R-:W-:Y:S01]  /*0950*/  BSSY.RECONVERGENT B1, `(.L_x_12) ;  /* 0x0000013000017945 */ /* 0x000fe20003800200 */
[----:B------:R-:W-:-:S04]  /*0960*/  LOP3.LUT R20, R16, 0x7, RZ, 0xc0, !PT ;  /* 0x0000000710147812 */ /* 0x000fc800078ec0ff */
[----:B------:R-:W-:-:S07]  /*0970*/  ISETP.NE.AND P1, PT, R20, RZ, PT ;  /* 0x000000ff1400720c */ /* 0x000fce0003f25270 */
[----:B------:R-:W-:Y:S06]  /*0980*/  @!P0 BRA `(.L_x_13) ;  /* 0x00000000003c8947 */ /* 0x000fec0003800000 */
        /* <DEDUP_REMOVED lines=9> */
[----:B------:R-:W4:Y:S01]  /*0a20*/  LD.E.S8 R17, desc[UR36][R2.64+0x7] ;  /* 0x0000072402117980 */ /* 0x000f22000c101300 */
[----:B------:R-:W-:Y:S01]  /*0a30*/  VIADD R7, R7, 0x8 ;  /* 0x0000000807077836 */ /* 0x000fe20000000000 */
[----:B--2---:R-:W-:-:S04]  /*0a40*/  IADD3 R8, PT, PT, R10, R9, R8 ;  /* 0x000000090a087210 */ /* 0x004fc80007ffe008 */
[----:B---3--:R-:W-:-:S04]  /*0a50*/  IADD3 R8, PT, PT, R12, R8, R11 ;  /* 0x000000080c087210 */ /* 0x008fc80007ffe00b */
[----:B----4-:R-:W-:-:S04]  /*0a60*/  IADD3 R8, PT, PT, R14, R8, R13 ;  /* 0x000000080e087210 */ /* 0x010fc80007ffe00d */
[----:B------:R-:W-:-:S07]  /*0a70*/  IADD3 R9, PT, PT, R17, R8, R15 ;  /* 0x0000000811097210 */ /* 0x000fce0007ffe00f */
.L_x_13:
[----:B------:R-:W-:Y:S05]  /*0a80*/  BSYNC.RECONVERGENT B1 ;  /* 0x0000000000017941 */ /* 0x000fea0003800200 */
.L_x_12:
        /* <DEDUP_REMOVED lines=11> */
[----:B------:R-:W3:Y:S01]  /*0b40*/  LD.E.S8 R12, desc[UR36][R2.64+0x3] ;  /* 0x00000324020c7980 */ /* 0x000ee2000c101300 */
[----:B------:R-:W-:Y:S01]  /*0b50*/  VIADD R7, R7, 0x4 ;  /* 0x0000000407077836 */ /* 0x000fe20000000000 */
[----:B--2---:R-:W-:-:S04]  /*0b60*/  IADD3 R8, PT, PT, R10, R9, R8 ;  /* 0x000000090a087210 */ /* 0x004fc80007ffe008 */
[----:B---3--:R-:W-:-:S07]  /*0b70*/  IADD3 R9, PT, PT, R12, R8, R11 ;  /* 0x000000080c097210 */ /* 0x008fce0007ffe00b */
.L_x_15:
[----:B------:R-:W-:Y:S05]  /*0b80*/  BSYNC.RECONVERGENT B1 ;  /* 0x0000000000017941 */ /* 0x000fea0003800200 */
.L_x_14:
[----:B------:R-:W-:Y:S05]  /*0b90*/  @!P1 BRA `(.L_x_8) ;  /* 0x00000000002c9947 */ /* 0x000fea0003800000 */
[----:B------:R-:W-:-:S05]  /*0ba0*/  IADD3 R4, P0, PT, R7, R4, RZ ;  /* 0x0000000407047210 */ /* 0x000fca0007f1e0ff */
[----:B------:R-:W-:-:S05]  /*0bb0*/  IMAD.X R5, RZ, RZ, R5, P0 ;  /* 0x000000ffff057224 */ /* 0x000fca00000e0605 */
[----:B------:R-:W2:Y:S01]  /*0bc0*/  LD.E.S8 R2, desc[UR36][R4.64] ;  /* 0x0000002404027980 */ /* 0x000ea2000c101300 */
[----:B------:R-:W-:Y:S01]  /*0bd0*/  ISETP.NE.AND P0, PT, R16, 0x1, PT ;  /* 0x000000011000780c */ /* 0x000fe20003f05270 */
[----:B--2---:R-:W-:-:S12]  /*0be0*/  IMAD.IADD R9, R9, 0x1, R2 ;  /* 0x0000000109097824 */ /* 0x004fd800078e0202 */
[----:B------:R-:W-:Y:S05]  /*0bf0*/  @!P0 BRA `(.L_x_8) ;  /* 0x0000000000148947 */ /* 0x000fea0003800000 */
[----:B------:R-:W-:Y:S01]  /*0c00*/  ISETP.NE.AND P0, PT, R16, 0x2, PT ;  /* 0x000000021000780c */ /* 0x000fe20003f05270 */
[----:B------:R-:W2:-:S12]  /*0c10*/  LD.E.S8 R2, desc[UR36][R4.64+0x1] ;  /* 0x0000012404027980 */ /* 0x000e98000c101300 */
[----:B------:R-:W3:Y:S01]  /*0c20*/  @P0 LD.E.S8 R8, desc[UR36][R4.64+0x2] ;  /* 0x0000022404080980 */ /* 0x000ee2000c101300 */
[----:B--2---:R-:W-:-:S04]  /*0c30*/  IMAD.IADD R9, R9, 0x1, R2 ;  /* 0x0000000109097824 */ /* 0x004fc800078e0202 */
[----:B---3--:R-:W-:-:S07]  /*0c40*/  @P0 IMAD.IADD R9, R9, 0x1, R8 ;  /* 0x0000000109090824 */ /* 0x008fce00078e0208 */
.L_x_8:
[----:B------:R-:W-:Y:S05]  /*0c50*/  BSYNC.RECONVERGENT B0 ;  /* 0x0000000000007941 */ /* 0x000fea0003800200 */
.L_x_7:
[----:B-----5:R-:W-:Y:S01]  /*0c60*/  LOP3.LUT R0, R9, R0, RZ, 0x3c, !PT ;  /* 0x0000000009007212 */ /* 0x020fe200078e3cff */
[----:B------:R-:W-:Y:S03]  /*0c70*/  BSSY.RECONVERGENT B0, `(.L_x_16) ;  /* 0x000000f000007945 */ /* 0x000fe60003800200 */
[----:B------:R-:W-:-:S05]  /*0c80*/  I2FP.F32.S32 R3, R0 ;  /* 0x0000000000037245 */ /* 0x000fca0000201400 */
[----:B------:R-:W-:-:S04]  /*0c90*/  FMUL R3, R6, R3 ;  /* 0x0000000306037220 */ /* 0x000fc80000400000 */
[----:B------:R-:W0:Y:S02]  /*0ca0*/  F2I.TRUNC.NTZ R0, R3 ;  /* 0x0000000300007305 */ /* 0x000e24000020f100 */
[----:B0-----:R-:W-:-:S05]  /*0cb0*/  I2FP.F32.S32 R0, R0 ;  /* 0x0000000000007245 */ /* 0x001fca0000201400 */
[----:B------:R-:W-:-:S05]  /*0cc0*/  FADD R0, R3, -R0 ;  /* 0x8000000003007221 */ /* 0x000fca0000000000 */
[----:B------:R-:W-:-:S13]  /*0cd0*/  FSETP.GT.AND P0, PT, R0, 0.5, PT ;  /* 0x3f0000000000780b */ /* 0x000fda0003f04000 */
[----:B------:R-:W-:Y:S05]  /*0ce0*/  @!P0 BRA `(.L_x_17) ;  /* 0x00000000001c8947 */ /* 0x000fea0003800000 */
[----:B------:R-:W0:Y:S01]  /*0cf0*/  S2R R0, SR_LANEID ;  /* 0x0000000000007919 */ /* 0x000e220000000000 */
[----:B------:R-:W1:Y:S01]  /*0d00*/  LDC.64 R2, c[0x0][0x3b0] ;  /* 0x0000ec00ff027b82 */ /* 0x000e620000000a00 */
[----:B------:R-:W-:Y:S02]  /*0d10*/  VOTEU.ANY UR4, UPT, PT ;  /* 0x0000000000047886 */ /* 0x000fe400038e0100 */
[----:B------:R-:W-:Y:S02]  /*0d20*/  UFLO.U32 UR5, UR4 ;  /* 0x00000004000572bd */ /* 0x000fe400080e0000 */
[----:B------:R-:W1:Y:S04]  /*0d30*/  POPC R5, UR4 ;  /* 0x0000000400057d09 */ /* 0x000e680008000000 */
[----:B0-----:R-:W-:-:S13]  /*0d40*/  ISETP.EQ.U32.AND P0, PT, R0, UR5, PT ;  /* 0x0000000500007c0c */ /* 0x001fda000bf02070 */
[----:B-1----:R0:W-:Y:S02]  /*0d50*/  @P0 REDG.E.ADD.STRONG.GPU desc[UR36][R2.64], R5 ;  /* 0x000000050200098e */ /* 0x0021e4000c12e124 */
.L_x_17:
[----:B------:R-:W-:Y:S05]  /*0d60*/  BSYNC.RECONVERGENT B0 ;  /* 0x0000000000007941 */ /* 0x000fea0003800200 */
.L_x_16:
[----:B------:R-:W-:-:S05]  /*0d70*/  VIADD R18, R18, 0x1 ;  /* 0x0000000112127836 */ /* 0x000fca0000000000 */
[----:B------:R-:W-:-:S13]  /*0d80*/  ISETP.NE.AND P0, PT, R18, R19, PT ;  /* 0x000000131200720c */ /* 0x000fda0003f05270 */
[----:B------:R-:W-:Y:S05]  /*0d90*/  @P0 BRA `(.L_x_18) ;  /* 0xfffffff400100947 */ /* 0x000fea000383ffff */
[----:B------:R-:W-:Y:S05]  /*0da0*/  EXIT ;  /* 0x000000000000794d */ /* 0x000fea0003800000 */
.L_x_19:
        /* <DEDUP_REMOVED lines=13> */
.L_x_21:


//--------------------- .nv.shared.reserved.0     --------------------------
	.section	.nv.shared.reserved.0,"aw",@nobits
	.weak		__nv_reservedSMEM_offset_0_alias
	.size		__nv_reservedSMEM_offset_0_alias, 0, 64
	.other		__nv_reservedSMEM_offset_0_alias,@"STO_CUDA_RESERVED_SHARED STV_DEFAULT"
__nv_reservedSMEM_offset_0_alias:
	.zero		0
	.zero		64


//--------------------- .nv.global                --------------------------
	.section	.nv.global,"aw",@nobits
.nv.global:
	.type		_ZN34_INTERNAL_a7c4bb22_4_k_cu_a0feb6c26thrust24THRUST_300001_SM_1000_NS3seqE,@object
	.size		_ZN34_INTERNAL_a7c4bb22_4_k_cu_a0feb6c26thrust24THRUST_300001_SM_1000_NS3seqE,(_ZN34_INTERNAL_a7c4bb22_4_k_cu_a0feb6c24cuda3std3__48in_placeE - _ZN34_INTERNAL_a7c4bb22_4_k_cu_a0feb6c26thrust24THRUST_300001_SM_1000_NS3seqE)
_ZN34_INTERNAL_a7c4bb22_4_k_cu_a0feb6c26thrust24THRUST_300001_SM_1000_NS3seqE:
	.zero		1
	.type		_ZN34_INTERNAL_a7c4bb22_4_k_cu_a0feb6c24cuda3std3__48in_placeE,@object
	.size		_ZN34_INTERNAL_a7c4bb22_4_k_cu_a0feb6c24cuda3std3__48in_placeE,(_ZN34_INTERNAL_a7c4bb22_4_k_cu_a0feb6c24cuda3std6ranges3__45__cpo4sizeE - _ZN34_INTERNAL_a7c4bb22_4_k_cu_a0feb6c24cuda3std3__48in_placeE)
_ZN34_INTERNAL_a7c4bb22_4_k_cu_a0feb6c24cuda3std3__48in_placeE:
	.zero		1
	.type		_ZN34_INTERNAL_a7c4bb22_4_k_cu_a0feb6c24cuda3std6ranges3__45__cpo4sizeE,@object
	.size		_ZN34_INTERNAL_a7c4bb22_4_k_cu_a0feb6c24cuda3std6ranges3__45__cpo4sizeE,(_ZN34_INTERNAL_a7c4bb22_4_k_cu_a0feb6c26thrust24THRUST_300001_SM_1000_NS12placeholders2_3E - _ZN34_INTERNAL_a7c4bb22_4_k_cu_a0feb6c24cuda3std6ranges3__45__cpo4sizeE)
_ZN34_INTERNAL_a7c4bb22_4_k_cu_a0feb6c24cuda3std6ranges3__45__cpo4sizeE:
	.zero		1
	.type		_ZN34_INTERNAL_a7c4bb22_4_k_cu_a0feb6c26thrust24THRUST_300001_SM_1000_NS12placeholders2_3E,@object
	.size		_ZN34_INTERNAL_a7c4bb22_4_k_cu_a0feb6c26thrust24THRUST_300001_SM_1000_NS12placeholders2_3E,(_ZN34_INTERNAL_a7c4bb22_4_k_cu_a0feb6c24cuda3std3__45__cpo6cbeginE - _ZN34_INTERNAL_a7c4bb22_4_k_cu_a0feb6c26thrust24THRUST_300001_SM_1000_NS12placeholders2_3E)
_ZN34_INTERNAL_a7c4bb22_4_k_cu_a0feb6c26thrust24THRUST_300001_SM_1000_NS12placeholders2_3E:
	.zero		1
	.type		_ZN34_INTERNAL_a7c4bb22_4_k_cu_a0feb6c24cuda3std3__45__cpo6cbeginE,@object
	.size		_ZN34_INTERNAL_a7c4bb22_4_k_cu_a0feb6c24cuda3std3__45__cpo6cbeginE,(_ZN34_INTERNAL_a7c4bb22_4_k_cu_a0feb6c24cuda3std6ranges3__45__cpo6cbeginE - _ZN34_INTERNAL_a7c4bb22_4_k_cu_a0feb6c24cuda3std3__45__cpo6cbeginE)
_ZN34_INTERNAL_a7c4bb22_4_k_cu_a0feb6c24cuda3std3__45__cpo6cbeginE:
	.zero		1
	.type		_ZN34_INTERNAL_a7c4bb22_4_k_cu_a0feb6c24cuda3std6ranges3__45__cpo6cbeginE,@object
	.size		_ZN34_INTERNAL_a7c4bb22_4_k_cu_a0feb6c24cuda3std6ranges3__45__cpo6cbeginE,(_ZN34_INTERNAL_a7c4bb22_4_k_cu_a0feb6c26thrust24THRUST_300001_SM_1000_NS12placeholders2_7E - _ZN34_INTERNAL_a7c4bb22_4_k_cu_a0feb6c24cuda3std6ranges3__45__cpo6cbeginE)
_ZN34_INTERNAL_a7c4bb22_4_k_cu_a0feb6c24cuda3std6ranges3__45__cpo6cbeginE:
	.zero		1
	.type		_ZN34_INTERNAL_a7c4bb22_4_k_cu_a0feb6c26thrust24THRUST_300001_SM_1000_NS12placeholders2_7E,@object
	.size		_ZN34_INTERNAL_a7c4bb22_4_k_cu_a0feb6c26thrust24THRUST_300001_SM_1000_NS12placeholders2_7E,(_ZN34_INTERNAL_a7c4bb22_4_k_cu_a0feb6c24cuda3std3__45__cpo7crbeginE - _ZN34_INTERNAL_a7c4bb22_4_k_cu_a0feb6c26thrust24THRUST_300001_SM_1000_NS12placeholders2_7E)
_ZN34_INTERNAL_a7c4bb22_4_k_cu_a0feb6c26thrust24THRUST_300001_SM_1000_NS12placeholders2_7E:
	.zero		1
	.type		_ZN34_INTERNAL_a7c4bb22_4_k_cu_a0feb6c24cuda3std3__45__cpo7crbeginE,@object
	.size		_ZN34_INTERNAL_a7c4bb22_4_k_cu_a0feb6c24cuda3std3__45__cpo7crbeginE,(_ZN34_INTERNAL_a7c4bb22_4_k_cu_a0feb6c24cuda3std6ranges3__45__cpo4nextE - _ZN34_INTERNAL_a7c4bb22_4_k_cu_a0feb6c24cuda3std3__45__cpo7crbeginE)
_ZN34_INTERNAL_a7c4bb22_4_k_cu_a0feb6c24cuda3std3__45__cpo7crbeginE:
	.zero		1
	.type		_ZN34_INTERNAL_a7c4bb22_4_k_cu_a0feb6c24cuda3std6ranges3__45__cpo4nextE,@object
	.size		_ZN34_INTERNAL_a7c4bb22_4_k_cu_a0feb6c24cuda3std6ranges3__45__cpo4nextE,(_ZN34_INTERNAL_a7c4bb22_4_k_cu_a0feb6c24cuda3std6ranges3__45__cpo4swapE - _ZN34_INTERNAL_a7c4bb22_4_k_cu_a0feb6c24cuda3std6ranges3__45__cpo4nextE)
_ZN34_INTERNAL_a7c4bb22_4_k_cu_a0feb6c24cuda3std6ranges3__45__cpo4nextE:
	.zero		1
	.type		_ZN34_INTERNAL_a7c4bb22_4_k_cu_a0feb6c24cuda3std6ranges3__45__cpo4swapE,@object
	.size		_ZN34_INTERNAL_a7c4bb22_4_k_cu_a0feb6c24cuda3std6ranges3__45__cpo4swapE,(_ZN34_INTERNAL_a7c4bb22_4_k_cu_a0feb6c26thrust24THRUST_300001_SM_1000_NS8cuda_cub10par_nosyncE - _ZN34_INTERNAL_a7c4bb22_4_k_cu_a0feb6c24cuda3std6ranges3__45__cpo4swapE)
_ZN34_INTERNAL_a7c4bb22_4_k_cu_a0feb6c24cuda3std6ranges3__45__cpo4swapE:
	.zero		1
	.type		_ZN34_INTERNAL_a7c4bb22_4_k_cu_a0feb6c26thrust24THRUST_300001_SM_1000_NS8cuda_cub10par_nosyncE,@object
	.size		_ZN34_INTERNAL_a7c4bb22_4_k_cu_a0feb6c26thrust24THRUST_300001_SM_1000_NS8cuda_cub10par_nosyncE,(_ZN34_INTERNAL_a7c4bb22_4_k_cu_a0feb6c26thrust24THRUST_300001_SM_1000_NS12placeholders2_9E - _ZN34_INTERNAL_a7c4bb22_4_k_cu_a0feb6c26thrust24THRUST_300001_SM_1000_NS8cuda_cub10par_nosyncE)
_ZN34_INTERNAL_a7c4bb22_4_k_cu_a0feb6c26thrust24THRUST_300001_SM_1000_NS8cuda_cub10par_nosyncE:
	.zero		1
	.type		_ZN34_INTERNAL_a7c4bb22_4_k_cu_a0feb6c26thrust24THRUST_300001_SM_1000_NS12placeholders2_9E,@object
	.size		_ZN34_INTERNAL_a7c4bb22_4_k_cu_a0feb6c26thrust24THRUST_300001_SM_1000_NS12placeholders2_9E,(_ZN34_INTERNAL_a7c4bb22_4_k_cu_a0feb6c24cuda3std3__436_GLOBAL__N__a7c4bb22_4_k_cu_a0feb6c26ignoreE - _ZN34_INTERNAL_a7c4bb22_4_k_cu_a0feb6c26thrust24THRUST_300001_SM_1000_NS12placeholders2_9E)
_ZN34_INTERNAL_a7c4bb22_4_k_cu_a0feb6c26thrust24THRUST_300001_SM_1000_NS12placeholders2_9E:
	.zero		1
	.type		_ZN34_INTERNAL_a7c4bb22_4_k_cu_a0feb6c24cuda3std3__436_GLOBAL__N__a7c4bb22_4_k_cu_a0feb6c26ignoreE,@object
	.size		_ZN34_INTERNAL_a7c4bb22_4_k_cu_a0feb6c24cuda3std3__436_GLOBAL__N__a7c4bb22_4_k_cu_a0feb6c26ignoreE,(_ZN34_INTERNAL_a7c4bb22_4_k_cu_a0feb6c24cuda3std6ranges3__45__cpo4dataE - _ZN34_INTERNAL_a7c4bb22_4_k_cu_a0feb6c24cuda3std3__436_GLOBAL__N__a7c4bb22_4_k_cu_a0feb6c26ignoreE)
_ZN34_INTERNAL_a7c4bb22_4_k_cu_a0feb6c24cuda3std3__436_GLOBAL__N__a7c4bb22_4_k_cu_a0feb6c26ignoreE:
	.zero		1
	.type		_ZN34_INTERNAL_a7c4bb22_4_k_cu_a0feb6c24cuda3std6ranges3__45__cpo4dataE,@object
	.size		_ZN34_INTERNAL_a7c4bb22_4_k_cu_a0feb6c24cuda3std6ranges3__45__cpo4dataE,(_ZN34_INTERNAL_a7c4bb22_4_k_cu_a0feb6c26thrust24THRUST_300001_SM_1000_NS12placeholders2_1E - _ZN34_INTERNAL_a7c4bb22_4_k_cu_a0feb6c24cuda3std6ranges3__45__cpo4dataE)
_ZN34_INTERNAL_a7c4bb22_4_k_cu_a0feb6c24cuda3std6ranges3__45__cpo4dataE:
	.zero		1
	.type		_ZN34_INTERNAL_a7c4bb22_4_k_cu_a0feb6c26thrust24THRUST_300001_SM_1000_NS12placeholders2_1E,@object
	.size		_ZN34_INTERNAL_a7c4bb22_4_k_cu_a0feb6c26thrust24THRUST_300001_SM_1000_NS12placeholders2_1E,(_ZN34_INTERNAL_a7c4bb22_4_k_cu_a0feb6c24cuda3std3__45__cpo5beginE - _ZN34_INTERNAL_a7c4bb22_4_k_cu_a0feb6c26thrust24THRUST_300001_SM_1000_NS12placeholders2_1E)
_ZN34_INTERNAL_a7c4bb22_4_k_cu_a0feb6c26thrust24THRUST_300001_SM_1000_NS12placeholders2_1E:
	.zero		1
	.type		_ZN34_INTERNAL_a7c4bb22_4_k_cu_a0feb6c24cuda3std3__45__cpo5beginE,@object
	.size		_ZN34_INTERNAL_a7c4bb22_4_k_cu_a0feb6c24cuda3std3__45__cpo5beginE,(_ZN34_INTERNAL_a7c4bb22_4_k_cu_a0feb6c24cuda3std6ranges3__45__cpo5beginE - _ZN34_INTERNAL_a7c4bb22_4_k_cu_a0feb6c24cuda3std3__45__cpo5beginE)
_ZN34_INTERNAL_a7c4bb22_4_k_cu_a0feb6c24cuda3std3__45__cpo5beginE:
	.zero		1
	.type		_ZN34_INTERNAL_a7c4bb22_4_k_cu_a0feb6c24cuda3std6ranges3__45__cpo5beginE,@object
	.size		_ZN34_INTERNAL_a7c4bb22_4_k_cu_a0feb6c24cuda3std6ranges3__45__cpo5beginE,(_ZN34_INTERNAL_a7c4bb22_4_k_cu_a0feb6c26thrust24THRUST_300001_SM_1000_NS12placeholders2_5E - _ZN34_INTERNAL_a7c4bb22_4_k_cu_a0feb6c24cuda3std6ranges3__45__cpo5beginE)
_ZN34_INTERNAL_a7c4bb22_4_k_cu_a0feb6c24cuda3std6ranges3__45__cpo5beginE:
	.zero		1
	.type		_ZN34_INTERNAL_a7c4bb22_4_k_cu_a0feb6c26thrust24THRUST_300001_SM_1000_NS12placeholders2_5E,@object
	.size		_ZN34_INTERNAL_a7c4bb22_4_k_cu_a0feb6c26thrust24THRUST_300001_SM_1000_NS12placeholders2_5E,(_ZN34_INTERNAL_a7c4bb22_4_k_cu_a0feb6c24cuda3std3__45__cpo6rbeginE - _ZN34_INTERNAL_a7c4bb22_4_k_cu_a0feb6c26thrust24THRUST_300001_SM_1000_NS12placeholders2_5E)
_ZN34_INTERNAL_a7c4bb22_4_k_cu_a0feb6c26thrust24THRUST_300001_SM_1000_NS12placeholders2_5E:
	.zero		1
	.type		_ZN34_INTERNAL_a7c4bb22_4_k_cu_a0feb6c24cuda3std3__45__cpo6rbeginE,@object
	.size		_ZN34_INTERNAL_a7c4bb22_4_k_cu_a0feb6c24cuda3std3__45__cpo6rbeginE,(_ZN34_INTERNAL_a7c4bb22_4_k_cu_a0feb6c24cuda3std6ranges3__45__cpo7advanceE - _ZN34_INTERNAL_a7c4bb22_4_k_cu_a0feb6c24cuda3std3__45__cpo6rbeginE)
_ZN34_INTERNAL_a7c4bb22_4_k_cu_a0feb6c24cuda3std3__45__cpo6rbeginE:
	.zero		1
	.type		_ZN34_INTERNAL_a7c4bb22_4_k_cu_a0feb6c24cuda3std6ranges3__45__cpo7advanceE,@object
	.size		_ZN34_INTERNAL_a7c4bb22_4_k_cu_a0feb6c24cuda3std6ranges3__45__cpo7advanceE,(_ZN34_INTERNAL_a7c4bb22_4_k_cu_a0feb6c24cuda3std3__47nulloptE - _ZN34_INTERNAL_a7c4bb22_4_k_cu_a0feb6c24cuda3std6ranges3__45__cpo7advanceE)
_ZN34_INTERNAL_a7c4bb22_4_k_cu_a0feb6c24cuda3std6ranges3__45__cpo7advanceE:
	.zero		1
	.type		_ZN34_INTERNAL_a7c4bb22_4_k_cu_a0feb6c24cuda3std3__47nulloptE,@object
	.size		_ZN34_INTERNAL_a7c4bb22_4_k_cu_a0feb6c24cuda3std3__47nulloptE,(_ZN34_INTERNAL_a7c4bb22_4_k_cu_a0feb6c24cuda3std6ranges3__45__cpo8distanceE - _ZN34_INTERNAL_a7c4bb22_4_k_cu_a0feb6c24cuda3std3__47nulloptE)
_ZN34_INTERNAL_a7c4bb22_4_k_cu_a0feb6c24cuda3std3__47nulloptE:
	.zero		1
	.type		_ZN34_INTERNAL_a7c4bb22_4_k_cu_a0feb6c24cuda3std6ranges3__45__cpo8distanceE,@object
	.size		_ZN34_INTERNAL_a7c4bb22_4_k_cu_a0feb6c24cuda3std6ranges3__45__cpo8distanceE,(_ZN34_INTERNAL_a7c4bb22_4_k_cu_a0feb6c26thrust24THRUST_300001_SM_1000_NS12placeholders3_10E - _ZN34_INTERNAL_a7c4bb22_4_k_cu_a0feb6c24cuda3std6ranges3__45__cpo8distanceE)
_ZN34_INTERNAL_a7c4bb22_4_k_cu_a0feb6c24cuda3std6ranges3__45__cpo8distanceE:
	.zero		1
	.type		_ZN34_INTERNAL_a7c4bb22_4_k_cu_a0feb6c26thrust24THRUST_300001_SM_1000_NS12placeholders3_10E,@object
	.size		_ZN34_INTERNAL_a7c4bb22_4_k_cu_a0feb6c26thrust24THRUST_300001_SM_1000_NS12placeholders3_10E,(_ZN34_INTERNAL_a7c4bb22_4_k_cu_a0feb6c24cuda3std3__419piecewise_constructE - _ZN34_INTERNAL_a7c4bb22_4_k_cu_a0feb6c26thrust24THRUST_300001_SM_1000_NS12placeholders3_10E)
_ZN34_INTERNAL_a7c4bb22_4_k_cu_a0feb6c26thrust24THRUST_300001_SM_1000_NS12placeholders3_10E:
	.zero		1
	.type		_ZN34_INTERNAL_a7c4bb22_4_k_cu_a0feb6c24cuda3std3__419piecewise_constructE,@object
	.size		_ZN34_INTERNAL_a7c4bb22_4_k_cu_a0feb6c24cuda3std3__419piecewise_constructE,(_ZN34_INTERNAL_a7c4bb22_4_k_cu_a0feb6c24cuda3std6ranges3__45__cpo5cdataE - _ZN34_INTERNAL_a7c4bb22_4_k_cu_a0feb6c24cuda3std3__419piecewise_constructE)
_ZN34_INTERNAL_a7c4bb22_4_k_cu_a0feb6c24cuda3std3__419piecewise_constructE:
	.zero		1
	.type		_ZN34_INTERNAL_a7c4bb22_4_k_cu_a0feb6c24cuda3std6ranges3__45__cpo5cdataE,@object
	.size		_ZN34_INTERNAL_a7c4bb22_4_k_cu_a0feb6c24cuda3std6ranges3__45__cpo5cdataE,(_ZN34_INTERNAL_a7c4bb22_4_k_cu_a0feb6c26thrust24THRUST_300001_SM_1000_NS12placeholders2_2E - _ZN34_INTERNAL_a7c4bb22_4_k_cu_a0feb6c24cuda3std6ranges3__45__cpo5cdataE)
_ZN34_INTERNAL_a7c4bb22_4_k_cu_a0feb6c24cuda3std6ranges3__45__cpo5cdataE:
	.zero		1
	.type		_ZN34_INTERNAL_a7c4bb22_4_k_cu_a0feb6c26thrust24THRUST_300001_SM_1000_NS12placeholders2_2E,@object
	.size		_ZN34_INTERNAL_a7c4bb22_4_k_cu_a0feb6c26thrust24THRUST_300001_SM_1000_NS12placeholders2_2E,(_ZN34_INTERNAL_a7c4bb22_4_k_cu_a0feb6c24cuda3std3__45__cpo3endE - _ZN34_INTERNAL_a7c4bb22_4_k_cu_a0feb6c26thrust24THRUST_300001_SM_1000_NS12placeholders2_2E)
_ZN34_INTERNAL_a7c4bb22_4_k_cu_a0feb6c26thrust24THRUST_300001_SM_1000_NS12placeholders2_2E:
	.zero		1
	.type		_ZN34_INTERNAL_a7c4bb22_4_k_cu_a0feb6c24cuda3std3__45__cpo3endE,@object
	.size		_ZN34_INTERNAL_a7c4bb22_4_k_cu_a0feb6c24cuda3std3__45__cpo3endE,(_ZN34_INTERNAL_a7c4bb22_4_k_cu_a0feb6c24cuda3std6ranges3__45__cpo3endE - _ZN34_INTERNAL_a7c4bb22_4_k_cu_a0feb6c24cuda3std3__45__cpo3endE)
_ZN34_INTERNAL_a7c4bb22_4_k_cu_a0feb6c24cuda3std3__45__cpo3endE:
	.zero		1
	.type		_ZN34_INTERNAL_a7c4bb22_4_k_cu_a0feb6c24cuda3std6ranges3__45__cpo3endE,@object
	.size		_ZN34_INTERNAL_a7c4bb22_4_k_cu_a0feb6c24cuda3std6ranges3__45__cpo3endE,(_ZN34_INTERNAL_a7c4bb22_4_k_cu_a0feb6c26thrust24THRUST_300001_SM_1000_NS12placeholders2_6E - _ZN34_INTERNAL_a7c4bb22_4_k_cu_a0feb6c24cuda3std6ranges3__45__cpo3endE)
_ZN34_INTERNAL_a7c4bb22_4_k_cu_a0feb6c24cuda3std6ranges3__45__cpo3endE:
	.zero		1
	.type		_ZN34_INTERNAL_a7c4bb22_4_k_cu_a0feb6c26thrust24THRUST_300001_SM_1000_NS12placeholders2_6E,@object
	.size		_ZN34_INTERNAL_a7c4bb22_4_k_cu_a0feb6c26thrust24THRUST_300001_SM_1000_NS12placeholders2_6E,(_ZN34_INTERNAL_a7c4bb22_4_k_cu_a0feb6c24cuda3std3__45__cpo4rendE - _ZN34_INTERNAL_a7c4bb22_4_k_cu_a0feb6c26thrust24THRUST_300001_SM_1000_NS12placeholders2_6E)
_ZN34_INTERNAL_a7c4bb22_4_k_cu_a0feb6c26thrust24THRUST_300001_SM_1000_NS12placeholders2_6E:
	.zero		1
	.type		_ZN34_INTERNAL_a7c4bb22_4_k_cu_a0feb6c24cuda3std3__45__cpo4rendE,@object
	.size		_ZN34_INTERNAL_a7c4bb22_4_k_cu_a0feb6c24cuda3std3__45__cpo4rendE,(_ZN34_INTERNAL_a7c4bb22_4_k_cu_a0feb6c24cuda3std6ranges3__45__cpo9iter_swapE - _ZN34_INTERNAL_a7c4bb22_4_k_cu_a0feb6c24cuda3std3__45__cpo4rendE)
_ZN34_INTERNAL_a7c4bb22_4_k_cu_a0feb6c24cuda3std3__45__cpo4rendE:
	.zero		1
	.type		_ZN34_INTERNAL_a7c4bb22_4_k_cu_a0feb6c24cuda3std6ranges3__45__cpo9iter_swapE,@object
	.size		_ZN34_INTERNAL_a7c4bb22_4_k_cu_a0feb6c24cuda3std6ranges3__45__cpo9iter_swapE,(_ZN34_INTERNAL_a7c4bb22_4_k_cu_a0feb6c24cuda3std3__48unexpectE - _ZN34_INTERNAL_a7c4bb22_4_k_cu_a0feb6c24cuda3std6ranges3__45__cpo9iter_swapE)
_ZN34_INTERNAL_a7c4bb22_4_k_cu_a0feb6c24cuda3std6ranges3__45__cpo9iter_swapE:
	.zero		1
	.type		_ZN34_INTERNAL_a7c4bb22_4_k_cu_a0feb6c24cuda3std3__48unexpectE,@object
	.size		_ZN34_INTERNAL_a7c4bb22_4_k_cu_a0feb6c24cuda3std3__48unexpectE,(_ZN34_INTERNAL_a7c4bb22_4_k_cu_a0feb6c26thrust24THRUST_300001_SM_1000_NS8cuda_cub3parE - _ZN34_INTERNAL_a7c4bb22_4_k_cu_a0feb6c24cuda3std3__48unexpectE)
_ZN34_INTERNAL_a7c4bb22_4_k_cu_a0feb6c24cuda3std3__48unexpectE:
	.zero		1
	.type		_ZN34_INTERNAL_a7c4bb22_4_k_cu_a0feb6c26thrust24THRUST_300001_SM_1000_NS8cuda_cub3parE,@object
	.size		_ZN34_INTERNAL_a7c4bb22_4_k_cu_a0feb6c26thrust24THRUST_300001_SM_1000_NS8cuda_cub3parE,(_ZN34_INTERNAL_a7c4bb22_4_k_cu_a0feb6c26thrust24THRUST_300001_SM_1000_NS12placeholders2_4E - _ZN34_INTERNAL_a7c4bb22_4_k_cu_a0feb6c26thrust24THRUST_300001_SM_1000_NS8cuda_cub3parE)
_ZN34_INTERNAL_a7c4bb22_4_k_cu_a0feb6c26thrust24THRUST_300001_SM_1000_NS8cuda_cub3parE:
	.zero		1
	.type		_ZN34_INTERNAL_a7c4bb22_4_k_cu_a0feb6c26thrust24THRUST_300001_SM_1000_NS12placeholders2_4E,@object
	.size		_ZN34_INTERNAL_a7c4bb22_4_k_cu_a0feb6c26thrust24THRUST_300001_SM_1000_NS12placeholders2_4E,(_ZN34_INTERNAL_a7c4bb22_4_k_cu_a0feb6c24cuda3std3__45__cpo4cendE - _ZN34_INTERNAL_a7c4bb22_4_k_cu_a0feb6c26thrust24THRUST_300001_SM_1000_NS12placeholders2_4E)
_ZN34_INTERNAL_a7c4bb22_4_k_cu_a0feb6c26thrust24THRUST_300001_SM_1000_NS12placeholders2_4E:
	.zero		1
	.type		_ZN34_INTERNAL_a7c4bb22_4_k_cu_a0feb6c24cuda3std3__45__cpo4cendE,@object
	.size		_ZN34_INTERNAL_a7c4bb22_4_k_cu_a0feb6c24cuda3std3__45__cpo4cendE,(_ZN34_INTERNAL_a7c4bb22_4_k_cu_a0feb6c24cuda3std6ranges3__45__cpo4cendE - _ZN34_INTERNAL_a7c4bb22_4_k_cu_a0feb6c24cuda3std3__45__cpo4cendE)
_ZN34_INTERNAL_a7c4bb22_4_k_cu_a0feb6c24cuda3std3__45__cpo4cendE:
	.zero		1
	.type		_ZN34_INTERNAL_a7c4bb22_4_k_cu_a0feb6c24cuda3std6ranges3__45__cpo4cendE,@object
	.size		_ZN34_INTERNAL_a7c4bb22_4_k_cu_a0feb6c24cuda3std6ranges3__45__cpo4cendE,(_ZN34_INTERNAL_a7c4bb22_4_k_cu_a0feb6c24cuda3std3__420unreachable_sentinelE - _ZN34_INTERNAL_a7c4bb22_4_k_cu_a0feb6c24cuda3std6ranges3__45__cpo4cendE)
_ZN34_INTERNAL_a7c4bb22_4_k_cu_a0feb6c24cuda3std6ranges3__45__cpo4cendE:
	.zero		1
	.type		_ZN34_INTERNAL_a7c4bb22_4_k_cu_a0feb6c24cuda3std3__420unreachable_sentinelE,@object
	.size		_ZN34_INTERNAL_a7c4bb22_4_k_cu_a0feb6c24cuda3std3__420unreachable_sentinelE,(_ZN34_INTERNAL_a7c4bb22_4_k_cu_a0feb6c24cuda3std6ranges3__45__cpo5ssizeE - _ZN34_INTERNAL_a7c4bb22_4_k_cu_a0feb6c24cuda3std3__420unreachable_sentinelE)
_ZN34_INTERNAL_a7c4bb22_4_k_cu_a0feb6c24cuda3std3__420unreachable_sentinelE:
	.zero		1
	.type		_ZN34_INTERNAL_a7c4bb22_4_k_cu_a0feb6c24cuda3std6ranges3__45__cpo5ssizeE,@object
	.size		_ZN34_INTERNAL_a7c4bb22_4_k_cu_a0feb6c24cuda3std6ranges3__45__cpo5ssizeE,(_ZN34_INTERNAL_a7c4bb22_4_k_cu_a0feb6c26thrust24THRUST_300001_SM_1000_NS12placeholders2_8E - _ZN34_INTERNAL_a7c4bb22_4_k_cu_a0feb6c24cuda3std6ranges3__45__cpo5ssizeE)
_ZN34_INTERNAL_a7c4bb22_4_k_cu_a0feb6c24cuda3std6ranges3__45__cpo5ssizeE:
	.zero		1
	.type		_ZN34_INTERNAL_a7c4bb22_4_k_cu_a0feb6c26thrust24THRUST_300001_SM_1000_NS12placeholders2_8E,@object
	.size		_ZN34_INTERNAL_a7c4bb22_4_k_cu_a0feb6c26thrust24THRUST_300001_SM_1000_NS12placeholders2_8E,(_ZN34_INTERNAL_a7c4bb22_4_k_cu_a0feb6c24cuda3std3__45__cpo5crendE - _ZN34_INTERNAL_a7c4bb22_4_k_cu_a0feb6c26thrust24THRUST_300001_SM_1000_NS12placeholders2_8E)
_ZN34_INTERNAL_a7c4bb22_4_k_cu_a0feb6c26thrust24THRUST_300001_SM_1000_NS12placeholders2_8E:
	.zero		1
	.type		_ZN34_INTERNAL_a7c4bb22_4_k_cu_a0feb6c24cuda3std3__45__cpo5crendE,@object
	.size		_ZN34_INTERNAL_a7c4bb22_4_k_cu_a0feb6c24cuda3std3__45__cpo5crendE,(_ZN34_INTERNAL_a7c4bb22_4_k_cu_a0feb6c24cuda3std6ranges3__45__cpo4prevE - _ZN34_INTERNAL_a7c4bb22_4_k_cu_a0feb6c24cuda3std3__45__cpo5crendE)
_ZN34_INTERNAL_a7c4bb22_4_k_cu_a0feb6c24cuda3std3__45__cpo5crendE:
	.zero		1
	.type		_ZN34_INTERNAL_a7c4bb22_4_k_cu_a0feb6c24cuda3std6ranges3__45__cpo4prevE,@object
	.size		_ZN34_INTERNAL_a7c4bb22_4_k_cu_a0feb6c24cuda3std6ranges3__45__cpo4prevE,(_ZN34_INTERNAL_a7c4bb22_4_k_cu_a0feb6c24cuda3std6ranges3__45__cpo9iter_moveE - _ZN34_INTERNAL_a7c4bb22_4_k_cu_a0feb6c24cuda3std6ranges3__45__cpo4prevE)
_ZN34_INTERNAL_a7c4bb22_4_k_cu_a0feb6c24cuda3std6ranges3__45__cpo4prevE:
	.zero		1
	.type		_ZN34_INTERNAL_a7c4bb22_4_k_cu_a0feb6c24cuda3std6ranges3__45__cpo9iter_moveE,@object
	.size		_ZN34_INTERNAL_a7c4bb22_4_k_cu_a0feb6c24cuda3std6ranges3__45__cpo9iter_moveE,(_ZN34_INTERNAL_a7c4bb22_4_k_cu_a0feb6c26thrust24THRUST_300001_SM_1000_NS6system6detail10sequential3seqE - _ZN34_INTERNAL_a7c4bb22_4_k_cu_a0feb6c24cuda3std6ranges3__45__cpo9iter_moveE)
_ZN34_INTERNAL_a7c4bb22_4_k_cu_a0feb6c24cuda3std6ranges3__45__cpo9iter_moveE:
	.zero		1
	.type		_ZN34_INTERNAL_a7c4bb22_4_k_cu_a0feb6c26thrust24THRUST_300001_SM_1000_NS6system6detail10sequential3seqE,@object
	.size		_ZN34_INTERNAL_a7c4bb22_4_k_cu_a0feb6c26thrust24THRUST_300001_SM_1000_NS6system6detail10sequential3seqE,(.L_31 - _ZN34_INTERNAL_a7c4bb22_4_k_cu_a0feb6c26thrust24THRUST_300001_SM_1000_NS6system6detail10sequential3seqE)
_ZN34_INTERNAL_a7c4bb22_4_k_cu_a0feb6c26thrust24THRUST_300001_SM_1000_NS6system6detail10sequential3seqE:
	.zero		1
.L_31:


//--------------------- .nv.constant0._ZN3cub18CUB_300001_SM_10006detail11EmptyKernelIvEEvv --------------------------
	.section	.nv.constant0._ZN3cub18CUB_300001_SM_10006detail11EmptyKernelIvEEvv,"a",@progbits
	.sectionflags	@""
	.align	4
.nv.constant0._ZN3cub18CUB_300001_SM_10006detail11EmptyKernelIvEEvv:
	.zero		896


//--------------------- .nv.constant0._Z10run_on_gpuPcPiS0_PfS_S0_PjS0_ --------------------------
	.section	.nv.constant0._Z10run_on_gpuPcPiS0_PfS_S0_PjS0_,"a",@progbits
	.sectionflags	@""
	.align	4
.nv.constant0._Z10run_on_gpuPcPiS0_PfS_S0_PjS0_:
	.zero		960


//--------------------- SYMBOLS --------------------------

	.type		.nv.reservedSmem.offset0,@object
	.size		.nv.reservedSmem.offset0,0x4
	.type		malloc,@function
